	.headerflags	@"EF_CUDA_TEXMODE_UNIFIED EF_CUDA_64BIT_ADDRESS EF_CUDA_ACCELERATORS EF_CUDA_SM90 EF_CUDA_VIRTUAL_SM(EF_CUDA_SM90)"
	.elftype	@"ET_EXEC"


//--------------------- .nv.info                  --------------------------
	.section	.nv.info,"",@"SHT_CUDA_INFO"
	.align	4


	//----- nvinfo : EIATTR_REGCOUNT
	.align		4
        /*0000*/ 	.byte	0x04, 0x2f
        /*0002*/ 	.short	(.L_1 - .L_0)
	.align		4
.L_0:
        /*0004*/ 	.word	index@(matmul_kernel_tma_persistent_profile)
        /*0008*/ 	.word	0x000000aa


	//----- nvinfo : EIATTR_MIN_STACK_SIZE
	.align		4
.L_1:
        /*000c*/ 	.byte	0x04, 0x12
        /*000e*/ 	.short	(.L_3 - .L_2)
	.align		4
.L_2:
        /*0010*/ 	.word	index@(matmul_kernel_tma_persistent_profile)
        /*0014*/ 	.word	0x00000000


	//----- nvinfo : EIATTR_FRAME_SIZE
	.align		4
.L_3:
        /*0018*/ 	.byte	0x04, 0x11
        /*001a*/ 	.short	(.L_5 - .L_4)
	.align		4
.L_4:
        /*001c*/ 	.word	index@(matmul_kernel_tma_persistent_profile)
        /*0020*/ 	.word	0x00000000


	//----- nvinfo : EIATTR_MIN_STACK_SIZE
	.align		4
.L_5:
        /*0024*/ 	.byte	0x04, 0x12
        /*0026*/ 	.short	(.L_7 - .L_6)
	.align		4
.L_6:
        /*0028*/ 	.word	index@(matmul_kernel_tma_persistent_profile)
        /*002c*/ 	.word	0x00000000
.L_7:


//--------------------- .nv.info.matmul_kernel_tma_persistent_profile --------------------------
	.section	.nv.info.matmul_kernel_tma_persistent_profile,"",@"SHT_CUDA_INFO"
	.sectionflags	@""
	.align	4


	//----- nvinfo : EIATTR_CUDA_API_VERSION
	.align		4
        /*0000*/ 	.byte	0x04, 0x37
        /*0002*/ 	.short	(.L_9 - .L_8)
.L_8:
        /*0004*/ 	.word	0x0000007c


	//----- nvinfo : EIATTR_KPARAM_INFO
	.align		4
.L_9:
        /*0008*/ 	.byte	0x04, 0x17
        /*000a*/ 	.short	(.L_11 - .L_10)
.L_10:
        /*000c*/ 	.word	0x00000000
        /*0010*/ 	.short	0x0006
        /*0012*/ 	.short	0x01c0
        /*0014*/ 	.byte	0x00, 0xf0, 0x21, 0x00


	//----- nvinfo : EIATTR_KPARAM_INFO
	.align		4
.L_11:
        /*0018*/ 	.byte	0x04, 0x17
        /*001a*/ 	.short	(.L_13 - .L_12)
.L_12:
        /*001c*/ 	.word	0x00000000
        /*0020*/ 	.short	0x0005
        /*0022*/ 	.short	0x01b8
        /*0024*/ 	.byte	0x00, 0xf0, 0x11, 0x00


	//----- nvinfo : EIATTR_KPARAM_INFO
	.align		4
.L_13:
        /*0028*/ 	.byte	0x04, 0x17
        /*002a*/ 	.short	(.L_15 - .L_14)
.L_14:
        /*002c*/ 	.word	0x00000000
        /*0030*/ 	.short	0x0004
        /*0032*/ 	.short	0x01b4
        /*0034*/ 	.byte	0x00, 0xf0, 0x11, 0x00


	//----- nvinfo : EIATTR_KPARAM_INFO
	.align		4
.L_15:
        /*0038*/ 	.byte	0x04, 0x17
        /*003a*/ 	.short	(.L_17 - .L_16)
.L_16:
        /*003c*/ 	.word	0x00000000
        /*0040*/ 	.short	0x0003
        /*0042*/ 	.short	0x01b0
        /*0044*/ 	.byte	0x00, 0xf0, 0x11, 0x00


	//----- nvinfo : EIATTR_KPARAM_INFO
	.align		4
.L_17:
        /*0048*/ 	.byte	0x04, 0x17
        /*004a*/ 	.short	(.L_19 - .L_18)
.L_18:
        /*004c*/ 	.word	0x00000000
        /*0050*/ 	.short	0x0002
        /*0052*/ 	.short	0x0130
        /*0054*/ 	.byte	0x00, 0xf0, 0x01, 0x02


	//----- nvinfo : EIATTR_KPARAM_INFO
	.align		4
.L_19:
        /*0058*/ 	.byte	0x04, 0x17
        /*005a*/ 	.short	(.L_21 - .L_20)
.L_20:
        /*005c*/ 	.word	0x00000000
        /*0060*/ 	.short	0x0001
        /*0062*/ 	.short	0x00b0
        /*0064*/ 	.byte	0x00, 0xf0, 0x01, 0x02


	//----- nvinfo : EIATTR_KPARAM_INFO
	.align		4
.L_21:
        /*0068*/ 	.byte	0x04, 0x17
        /*006a*/ 	.short	(.L_23 - .L_22)
.L_22:
        /*006c*/ 	.word	0x00000000
        /*0070*/ 	.short	0x0000
        /*0072*/ 	.short	0x0030
        /*0074*/ 	.byte	0x00, 0xf0, 0x01, 0x02


	//----- nvinfo : EIATTR_SPARSE_MMA_MASK
	.align		4
.L_23:
        /*0078*/ 	.byte	0x03, 0x50
        /*007a*/ 	.short	0x0000


	//----- nvinfo : EIATTR_MAXREG_COUNT
	.align		4
        /*007c*/ 	.byte	0x03, 0x1b
        /*007e*/ 	.short	0x00ff


	//----- nvinfo : EIATTR_INT_WARP_WIDE_INSTR_OFFSETS
	.align		4
        /*0080*/ 	.byte	0x04, 0x31
        /*0082*/ 	.short	(.L_25 - .L_24)


	//   ....[0]....
.L_24:
        /*0084*/ 	.word	0x00000870


	//   ....[1]....
        /*0088*/ 	.word	0x00000890


	//   ....[2]....
        /*008c*/ 	.word	0x00000a40


	//   ....[3]....
        /*0090*/ 	.word	0x00000ab0


	//   ....[4]....
        /*0094*/ 	.word	0x00000f70


	//   ....[5]....
        /*0098*/ 	.word	0x00000f80


	//   ....[6]....
        /*009c*/ 	.word	0x00001070


	//   ....[7]....
        /*00a0*/ 	.word	0x00001530


	//   ....[8]....
        /*00a4*/ 	.word	0x00001540


	//   ....[9]....
        /*00a8*/ 	.word	0x00001630


	//   ....[10]....
        /*00ac*/ 	.word	0x000025d0


	//   ....[11]....
        /*00b0*/ 	.word	0x00002720


	//   ....[12]....
        /*00b4*/ 	.word	0x00002a80


	//   ....[13]....
        /*00b8*/ 	.word	0x00002c20


	//----- nvinfo : EIATTR_COOP_GROUP_MASK_REGIDS
	.align		4
.L_25:
        /*00bc*/ 	.byte	0x04, 0x29
        /*00be*/ 	.short	(.L_27 - .L_26)


	//   ....[0]....
.L_26:
        /*00c0*/ 	.word	0xffffffff


	//   ....[1]....
        /*00c4*/ 	.word	0xffffffff


	//   ....[2]....
        /*00c8*/ 	.word	0x05000006


	//   ....[3]....
        /*00cc*/ 	.word	0xffffffff


	//   ....[4]....
        /*00d0*/ 	.word	0xffffffff


	//   ....[5]....
        /*00d4*/ 	.word	0xffffffff


	//   ....[6]....
        /*00d8*/ 	.word	0xffffffff


	//   ....[7]....
        /*00dc*/ 	.word	0xffffffff


	//   ....[8]....
        /*00e0*/ 	.word	0xffffffff


	//   ....[9]....
        /*00e4*/ 	.word	0xffffffff


	//   ....[10]....
        /*00e8*/ 	.word	0xffffffff


	//   ....[11]....
        /*00ec*/ 	.word	0x05000000


	//   ....[12]....
        /*00f0*/ 	.word	0xffffffff


	//   ....[13]....
        /*00f4*/ 	.word	0xffffffff


	//   ....[14]....
        /*00f8*/ 	.word	0xffffffff


	//   ....[15]....
        /*00fc*/ 	.word	0xffffffff


	//----- nvinfo : EIATTR_COOP_GROUP_INSTR_OFFSETS
	.align		4
.L_27:
        /*0100*/ 	.byte	0x04, 0x28
        /*0102*/ 	.short	(.L_29 - .L_28)


	//   ....[0]....
.L_28:
        /*0104*/ 	.word	0x00000870


	//   ....[1]....
        /*0108*/ 	.word	0x00000890


	//   ....[2]....
        /*010c*/ 	.word	0x00000ab0


	//   ....[3]....
        /*0110*/ 	.word	0x00000f70


	//   ....[4]....
        /*0114*/ 	.word	0x00000f80


	//   ....[5]....
        /*0118*/ 	.word	0x00001070


	//   ....[6]....
        /*011c*/ 	.word	0x00001530


	//   ....[7]....
        /*0120*/ 	.word	0x00001540


	//   ....[8]....
        /*0124*/ 	.word	0x00001630


	//   ....[9]....
        /*0128*/ 	.word	0x000024f0


	//   ....[10]....
        /*012c*/ 	.word	0x000025d0


	//   ....[11]....
        /*0130*/ 	.word	0x00002670


	//   ....[12]....
        /*0134*/ 	.word	0x00002720


	//   ....[13]....
        /*0138*/ 	.word	0x00002a20


	//   ....[14]....
        /*013c*/ 	.word	0x00002a80


	//   ....[15]....
        /*0140*/ 	.word	0x00002c20


	//----- nvinfo : EIATTR_MBARRIER_INSTR_OFFSETS
	.align		4
.L_29:
        /*0144*/ 	.byte	0x04, 0x39
        /*0146*/ 	.short	(.L_31 - .L_30)


	//   ....[0]....
.L_30:
        /*0148*/ 	.word	0x00000640
        /*014c*/ 	.word	0x000000ff
        /*0150*/ 	.word	0x00030800
        /*0154*/ 	.short	0x0100
        /*0156*/ 	.byte	0x05
	.zero		1


	//   ....[1]....
        /*0158*/ 	.word	0x00000670
        /*015c*/ 	.word	0x000000ff
        /*0160*/ 	.word	0x00030808
        /*0164*/ 	.short	0x0100
        /*0166*/ 	.byte	0x05
	.zero		1


	//   ....[2]....
        /*0168*/ 	.word	0x00000690
        /*016c*/ 	.word	0x000000ff
        /*0170*/ 	.word	0x00030810
        /*0174*/ 	.short	0x0100
        /*0176*/ 	.byte	0x05
	.zero		1


	//   ....[3]....
        /*0178*/ 	.word	0x00000700
        /*017c*/ 	.word	0x000000ff
        /*0180*/ 	.word	0x00030818
        /*0184*/ 	.short	0x0100
        /*0186*/ 	.byte	0x05
	.zero		1


	//   ....[4]....
        /*0188*/ 	.word	0x000024d0
        /*018c*/ 	.word	0x000000ff
        /*0190*/ 	.word	0x00000000
        /*0194*/ 	.short	0x010a
        /*0196*/ 	.byte	0x07
	.zero		1


	//   ....[5]....
        /*0198*/ 	.word	0x00003490
        /*019c*/ 	.word	0x000000ff
        /*01a0*/ 	.word	0x00030800
        /*01a4*/ 	.short	0x0108
        /*01a6*/ 	.byte	0x05
	.zero		1


	//   ....[6]....
        /*01a8*/ 	.word	0x000034a0
        /*01ac*/ 	.word	0x000000ff
        /*01b0*/ 	.word	0x00030808
        /*01b4*/ 	.short	0x0108
        /*01b6*/ 	.byte	0x05
	.zero		1


	//   ....[7]....
        /*01b8*/ 	.word	0x000034b0
        /*01bc*/ 	.word	0x000000ff
        /*01c0*/ 	.word	0x00030810
        /*01c4*/ 	.short	0x0108
        /*01c6*/ 	.byte	0x05
	.zero		1


	//   ....[8]....
        /*01c8*/ 	.word	0x00003570
        /*01cc*/ 	.word	0x000000ff
        /*01d0*/ 	.word	0x00030818
        /*01d4*/ 	.short	0x0108
        /*01d6*/ 	.byte	0x05
	.zero		1


	//   ....[9]....
        /*01d8*/ 	.word	0x00004240
        /*01dc*/ 	.word	0x000000ff
        /*01e0*/ 	.word	0x00000000
        /*01e4*/ 	.short	0x010a
        /*01e6*/ 	.byte	0x07
	.zero		1


	//----- nvinfo : EIATTR_NUM_MBARRIERS
	.align		4
.L_31:
        /*01e8*/ 	.byte	0x03, 0x38
        /*01ea*/ 	.short	0x0004


	//----- nvinfo : EIATTR_EXIT_INSTR_OFFSETS
	.align		4
        /*01ec*/ 	.byte	0x04, 0x1c
        /*01ee*/ 	.short	(.L_33 - .L_32)


	//   ....[0]....
.L_32:
        /*01f0*/ 	.word	0x00003610


	//   ....[1]....
        /*01f4*/ 	.word	0x00004230


	//----- nvinfo : EIATTR_REQNTID
	.align		4
.L_33:
        /*01f8*/ 	.byte	0x04, 0x10
        /*01fa*/ 	.short	(.L_35 - .L_34)
.L_34:
        /*01fc*/ 	.word	0x00000100
        /*0200*/ 	.word	0x00000001
        /*0204*/ 	.word	0x00000001


	//----- nvinfo : EIATTR_CRS_STACK_SIZE
	.align		4
.L_35:
        /*0208*/ 	.byte	0x04, 0x1e
        /*020a*/ 	.short	(.L_37 - .L_36)
.L_36:
        /*020c*/ 	.word	0x00000000


	//----- nvinfo : EIATTR_CBANK_PARAM_SIZE
	.align		4
.L_37:
        /*0210*/ 	.byte	0x03, 0x19
        /*0212*/ 	.short	0x01c8


	//----- nvinfo : EIATTR_PARAM_CBANK
	.align		4
        /*0214*/ 	.byte	0x04, 0x0a
        /*0216*/ 	.short	(.L_39 - .L_38)
	.align		4
.L_38:
        /*0218*/ 	.word	index@(.nv.constant0.matmul_kernel_tma_persistent_profile)
        /*021c*/ 	.short	0x0210
        /*021e*/ 	.short	0x01c8


	//----- nvinfo : EIATTR_SW_WAR
	.align		4
.L_39:
        /*0220*/ 	.byte	0x04, 0x36
        /*0222*/ 	.short	(.L_41 - .L_40)
.L_40:
        /*0224*/ 	.word	0x00000008
.L_41:


//--------------------- .nv.callgraph             --------------------------
	.section	.nv.callgraph,"",@"SHT_CUDA_CALLGRAPH"
	.align	4
	.sectionentsize	8
	.align		4
        /*0000*/ 	.word	0x00000000
	.align		4
        /*0004*/ 	.word	0xffffffff
	.align		4
        /*0008*/ 	.word	0x00000000
	.align		4
        /*000c*/ 	.word	0xfffffffe
	.align		4
        /*0010*/ 	.word	0x00000000
	.align		4
        /*0014*/ 	.word	0xfffffffd
	.align		4
        /*0018*/ 	.word	0x00000000
	.align		4
        /*001c*/ 	.word	0xfffffffc


//--------------------- .text.matmul_kernel_tma_persistent_profile --------------------------
	.section	.text.matmul_kernel_tma_persistent_profile,"ax",@progbits
	.sectionflags	@"SHF_BARRIERS=1"
	.align	128
        .global         matmul_kernel_tma_persistent_profile
        .type           matmul_kernel_tma_persistent_profile,@function
        .size           matmul_kernel_tma_persistent_profile,(.L_x_15 - matmul_kernel_tma_persistent_profile)
        .other          matmul_kernel_tma_persistent_profile,@"STO_CUDA_ENTRY STV_DEFAULT"
matmul_kernel_tma_persistent_profile:
.text.matmul_kernel_tma_persistent_profile:
[----:B------:R-:W1:Y:S08]  /*0000*/  LDC R1, c[0x0][0x28] ;  /* 0x00000a00ff017b82 */ /* 0x000e700000000800 */
[----:B------:R-:W2:Y:S01]  /*0010*/  LDC.64 R6, c[0x0][0x3c0] ;  /* 0x0000f000ff067b82 */ /* 0x000ea20000000a00 */
[----:B------:R-:W3:Y:S01]  /*0020*/  S2R R154, SR_TID.X ;  /* 0x00000000009a7919 */ /* 0x000ee20000002100 */
[----:B------:R-:W-:Y:S01]  /*0030*/  ULDC UR4, c[0x0][0x3c8] ;  /* 0x0000f20000047ab9 */ /* 0x000fe20000000800 */
[----:B------:R-:W-:Y:S01]  /*0040*/  BSSY B0, `(.L_x_0) ;  /* 0x0000068000007945 */ /* 0x000fe20003800000 */
[----:B------:R-:W-:-:S04]  /*0050*/  UIADD3 UR4, UR4, 0x7f, URZ ;  /* 0x0000007f04047890 */ /* 0x000fc8000fffe03f */
[----:B------:R-:W-:Y:S01]  /*0060*/  USHF.R.S32.HI UR5, URZ, 0x1f, UR4 ;  /* 0x0000001f3f057899 */ /* 0x000fe20008011404 */
[----:B------:R-:W4:Y:S03]  /*0070*/  S2UR UR6, SR_CgaCtaId ;  /* 0x00000000000679c3 */ /* 0x000f260000008800 */
[----:B------:R-:W-:-:S04]  /*0080*/  ULEA.HI UR4, UR5, UR4, URZ, 0x7 ;  /* 0x0000000405047291 */ /* 0x000fc8000f8f383f */
[----:B------:R-:W-:Y:S01]  /*0090*/  USHF.R.S32.HI UR5, URZ, 0x7, UR4 ;  /* 0x000000073f057899 */ /* 0x000fe20008011404 */
[----:B--2---:R-:W-:-:S05]  /*00a0*/  VIADD R0, R7, 0xff ;  /* 0x000000ff07007836 */ /* 0x004fca0000000000 */
[----:B------:R-:W-:-:S04]  /*00b0*/  SHF.R.S32.HI R3, RZ, 0x1f, R0 ;  /* 0x0000001fff037819 */ /* 0x000fc80000011400 */
[----:B------:R-:W-:Y:S02]  /*00c0*/  LEA.HI R3, R3, R0, RZ, 0x8 ;  /* 0x0000000003037211 */ /* 0x000fe400078f40ff */
[----:B------:R-:W2:Y:S02]  /*00d0*/  S2R R0, SR_CTAID.X ;  /* 0x0000000000007919 */ /* 0x000ea40000002500 */
[----:B------:R-:W-:-:S05]  /*00e0*/  SHF.R.S32.HI R7, RZ, 0x8, R3 ;  /* 0x00000008ff077819 */ /* 0x000fca0000011403 */
[----:B------:R-:W-:-:S05]  /*00f0*/  IMAD.SHL.U32 R3, R7, 0x8, RZ ;  /* 0x0000000807037824 */ /* 0x000fca00078e00ff */
[-C--:B------:R-:W-:Y:S02]  /*0100*/  IABS R13, R3.reuse ;  /* 0x00000003000d7213 */ /* 0x080fe40000000000 */
[----:B------:R-:W-:Y:S02]  /*0110*/  ISETP.NE.AND P3, PT, R3, RZ, PT ;  /* 0x000000ff0300720c */ /* 0x000fe40003f65270 */
[----:B------:R-:W5:Y:S01]  /*0120*/  I2F.RP R2, R13 ;  /* 0x0000000d00027306 */ /* 0x000f620000209400 */
[----:B------:R-:W-:-:S07]  /*0130*/  LOP3.LUT R11, RZ, R3, RZ, 0x33, !PT ;  /* 0x00000003ff0b7212 */ /* 0x000fce00078e33ff */
[----:B-1---5:R-:W1:Y:S01]  /*0140*/  MUFU.RCP R2, R2 ;  /* 0x0000000200027308 */ /* 0x022e620000001000 */
[----:B--2---:R-:W-:Y:S02]  /*0150*/  IABS R15, R0 ;  /* 0x00000000000f7213 */ /* 0x004fe40000000000 */
[----:B------:R-:W-:Y:S01]  /*0160*/  ISETP.GE.AND P5, PT, R0, RZ, PT ;  /* 0x000000ff0000720c */ /* 0x000fe20003fa6270 */
[----:B-1----:R-:W-:-:S04]  /*0170*/  VIADD R4, R2, 0xffffffe ;  /* 0x0ffffffe02047836 */ /* 0x002fc80000000000 */
[----:B------:R1:W2:Y:S02]  /*0180*/  F2I.FTZ.U32.TRUNC.NTZ R5, R4 ;  /* 0x0000000400057305 */ /* 0x0002a4000021f000 */
[----:B-1----:R-:W-:Y:S02]  /*0190*/  IMAD.MOV.U32 R4, RZ, RZ, RZ ;  /* 0x000000ffff047224 */ /* 0x002fe400078e00ff */
[----:B--2---:R-:W-:-:S04]  /*01a0*/  IMAD.MOV R8, RZ, RZ, -R5 ;  /* 0x000000ffff087224 */ /* 0x004fc800078e0a05 */
[----:B------:R-:W-:Y:S01]  /*01b0*/  IMAD R9, R8, R13, RZ ;  /* 0x0000000d08097224 */ /* 0x000fe200078e02ff */
[----:B------:R-:W-:-:S03]  /*01c0*/  IABS R8, R3 ;  /* 0x0000000300087213 */ /* 0x000fc60000000000 */
[----:B------:R-:W-:-:S04]  /*01d0*/  IMAD.HI.U32 R10, R5, R9, R4 ;  /* 0x00000009050a7227 */ /* 0x000fc800078e0004 */
[----:B------:R-:W-:Y:S02]  /*01e0*/  IMAD.MOV R14, RZ, RZ, -R8 ;  /* 0x000000ffff0e7224 */ /* 0x000fe400078e0a08 */
[----:B------:R-:W-:-:S04]  /*01f0*/  IMAD.HI.U32 R4, R10, R15, RZ ;  /* 0x0000000f0a047227 */ /* 0x000fc800078e00ff */
[----:B------:R-:W-:-:S05]  /*0200*/  IMAD R2, R4, R14, R15 ;  /* 0x0000000e04027224 */ /* 0x000fca00078e020f */
[----:B------:R-:W-:-:S13]  /*0210*/  ISETP.GT.U32.AND P1, PT, R13, R2, PT ;  /* 0x000000020d00720c */ /* 0x000fda0003f24070 */
[----:B------:R-:W-:Y:S02]  /*0220*/  @!P1 IMAD.IADD R2, R2, 0x1, -R13 ;  /* 0x0000000102029824 */ /* 0x000fe400078e0a0d */
[----:B------:R-:W-:-:S03]  /*0230*/  @!P1 VIADD R4, R4, 0x1 ;  /* 0x0000000104049836 */ /* 0x000fc60000000000 */
[----:B------:R-:W-:Y:S02]  /*0240*/  ISETP.GE.U32.AND P0, PT, R2, R13, PT ;  /* 0x0000000d0200720c */ /* 0x000fe40003f06070 */
[----:B------:R-:W-:-:S04]  /*0250*/  LOP3.LUT R2, R0, R3, RZ, 0x3c, !PT ;  /* 0x0000000300027212 */ /* 0x000fc800078e3cff */
[----:B------:R-:W-:Y:S01]  /*0260*/  ISETP.GE.AND P2, PT, R2, RZ, PT ;  /* 0x000000ff0200720c */ /* 0x000fe20003f46270 */
[----:B------:R-:W-:-:S05]  /*0270*/  VIADD R2, R6, 0x7f ;  /* 0x0000007f06027836 */ /* 0x000fca0000000000 */
[----:B------:R-:W-:Y:S01]  /*0280*/  SHF.R.S32.HI R5, RZ, 0x1f, R2 ;  /* 0x0000001fff057819 */ /* 0x000fe20000011402 */
[----:B------:R-:W-:-:S03]  /*0290*/  @P0 VIADD R4, R4, 0x1 ;  /* 0x0000000104040836 */ /* 0x000fc60000000000 */
[----:B------:R-:W-:-:S03]  /*02a0*/  LEA.HI R2, R5, R2, RZ, 0x7 ;  /* 0x0000000205027211 */ /* 0x000fc600078f38ff */
[----:B------:R-:W-:Y:S01]  /*02b0*/  @!P2 IMAD.MOV R4, RZ, RZ, -R4 ;  /* 0x000000ffff04a224 */ /* 0x000fe200078e0a04 */
[----:B------:R-:W-:-:S04]  /*02c0*/  SHF.R.S32.HI R2, RZ, 0x7, R2 ;  /* 0x00000007ff027819 */ /* 0x000fc80000011402 */
[----:B------:R-:W-:Y:S01]  /*02d0*/  SEL R16, R11, R4, !P3 ;  /* 0x000000040b107207 */ /* 0x000fe20005800000 */
[----:B------:R-:W-:-:S04]  /*02e0*/  IMAD R7, R2, R7, RZ ;  /* 0x0000000702077224 */ /* 0x000fc800078e02ff */
[----:B------:R-:W-:Y:S02]  /*02f0*/  IMAD R4, R16, -0x8, R2 ;  /* 0xfffffff810047824 */ /* 0x000fe400078e0202 */
[----:B------:R-:W-:-:S03]  /*0300*/  IMAD.HI R6, R7, 0x3e0f83e1, RZ ;  /* 0x3e0f83e107067827 */ /* 0x000fc600078e02ff */
[----:B------:R-:W-:Y:S01]  /*0310*/  VIMNMX R18, R4, 0x8, PT ;  /* 0x0000000804127848 */ /* 0x000fe20003fe0100 */
[----:B------:R-:W-:-:S03]  /*0320*/  IMAD.MOV R9, RZ, RZ, -R16 ;  /* 0x000000ffff097224 */ /* 0x000fc600078e0a10 */
[-C--:B------:R-:W-:Y:S01]  /*0330*/  IABS R12, R18.reuse ;  /* 0x00000012000c7213 */ /* 0x080fe20000000000 */
[----:B------:R-:W-:Y:S01]  /*0340*/  IMAD R9, R3, R9, R0 ;  /* 0x0000000903097224 */ /* 0x000fe200078e0200 */
[----:B------:R-:W-:Y:S02]  /*0350*/  IABS R19, R18 ;  /* 0x0000001200137213 */ /* 0x000fe40000000000 */
[----:B------:R-:W1:Y:S08]  /*0360*/  I2F.RP R8, R12 ;  /* 0x0000000c00087306 */ /* 0x000e700000209400 */
[----:B-1----:R-:W1:Y:S02]  /*0370*/  MUFU.RCP R8, R8 ;  /* 0x0000000800087308 */ /* 0x002e640000001000 */
[----:B-1----:R-:W-:-:S06]  /*0380*/  VIADD R4, R8, 0xffffffe ;  /* 0x0ffffffe08047836 */ /* 0x002fcc0000000000 */
[----:B------:R1:W2:Y:S02]  /*0390*/  F2I.FTZ.U32.TRUNC.NTZ R5, R4 ;  /* 0x0000000400057305 */ /* 0x0002a4000021f000 */
[----:B-1----:R-:W-:Y:S02]  /*03a0*/  IMAD.MOV.U32 R4, RZ, RZ, RZ ;  /* 0x000000ffff047224 */ /* 0x002fe400078e00ff */
[----:B--2---:R-:W-:-:S04]  /*03b0*/  IMAD.MOV R17, RZ, RZ, -R5 ;  /* 0x000000ffff117224 */ /* 0x004fc800078e0a05 */
[----:B------:R-:W-:-:S04]  /*03c0*/  IMAD R17, R17, R12, RZ ;  /* 0x0000000c11117224 */ /* 0x000fc800078e02ff */
[----:B------:R-:W-:Y:S01]  /*03d0*/  IMAD.HI.U32 R8, R5, R17, R4 ;  /* 0x0000001105087227 */ /* 0x000fe200078e0004 */
[----:B------:R-:W-:-:S03]  /*03e0*/  SHF.R.U32.HI R5, RZ, 0x1f, R6 ;  /* 0x0000001fff057819 */ /* 0x000fc60000011606 */
[----:B------:R-:W-:Y:S01]  /*03f0*/  IMAD.MOV R17, RZ, RZ, -R19 ;  /* 0x000000ffff117224 */ /* 0x000fe200078e0a13 */
[----:B------:R-:W-:Y:S01]  /*0400*/  LEA.HI.SX32 R6, R6, R5, 0x1b ;  /* 0x0000000506067211 */ /* 0x000fe200078fdaff */
[----:B------:R-:W-:Y:S01]  /*0410*/  IMAD.HI.U32 R4, R8, R15, RZ ;  /* 0x0000000f08047227 */ /* 0x000fe200078e00ff */
[----:B------:R-:W-:Y:S02]  /*0420*/  IABS R19, R9 ;  /* 0x0000000900137213 */ /* 0x000fe40000000000 */
[----:B------:R-:W-:Y:S01]  /*0430*/  LOP3.LUT R9, R9, R18, RZ, 0x3c, !PT ;  /* 0x0000001209097212 */ /* 0x000fe200078e3cff */
[----:B------:R-:W-:Y:S02]  /*0440*/  IMAD R5, R4, R17, R15 ;  /* 0x0000001104057224 */ /* 0x000fe400078e020f */
[----:B------:R-:W-:Y:S02]  /*0450*/  IMAD R7, R6, -0x84, R7 ;  /* 0xffffff7c06077824 */ /* 0x000fe400078e0207 */
[----:B------:R-:W-:Y:S01]  /*0460*/  IMAD.HI.U32 R8, R8, R19, RZ ;  /* 0x0000001308087227 */ /* 0x000fe200078e00ff */
[----:B------:R-:W-:-:S02]  /*0470*/  ISETP.GT.U32.AND P1, PT, R12, R5, PT ;  /* 0x000000050c00720c */ /* 0x000fc40003f24070 */
[----:B------:R-:W-:Y:S01]  /*0480*/  ISETP.GE.AND P0, PT, R0, R7, PT ;  /* 0x000000070000720c */ /* 0x000fe20003f06270 */
[----:B------:R-:W-:Y:S02]  /*0490*/  IMAD R7, R8, R17, R19 ;  /* 0x0000001108077224 */ /* 0x000fe400078e0213 */
[----:B------:R-:W-:-:S03]  /*04a0*/  VIADD R4, R6, 0x1 ;  /* 0x0000000106047836 */ /* 0x000fc60000000000 */
[----:B------:R-:W-:-:S05]  /*04b0*/  ISETP.GT.U32.AND P6, PT, R12, R7, PT ;  /* 0x000000070c00720c */ /* 0x000fca0003fc4070 */
[----:B------:R-:W-:Y:S01]  /*04c0*/  @!P1 IMAD.IADD R5, R5, 0x1, -R12 ;  /* 0x0000000105059824 */ /* 0x000fe200078e0a0c */
[----:B------:R-:W-:Y:S01]  /*04d0*/  ISETP.GE.AND P1, PT, R9, RZ, PT ;  /* 0x000000ff0900720c */ /* 0x000fe20003f26270 */
[----:B------:R-:W-:Y:S01]  /*04e0*/  @P0 IMAD.MOV R4, RZ, RZ, R6 ;  /* 0x000000ffff040224 */ /* 0x000fe200078e0206 */
[----:B------:R-:W-:Y:S02]  /*04f0*/  LOP3.LUT R6, RZ, R18, RZ, 0x33, !PT ;  /* 0x00000012ff067212 */ /* 0x000fe400078e33ff */
[----:B------:R-:W-:Y:S01]  /*0500*/  ISETP.GT.U32.AND P4, PT, R12, R5, PT ;  /* 0x000000050c00720c */ /* 0x000fe20003f84070 */
[----:B------:R-:W-:Y:S01]  /*0510*/  IMAD R4, R4, UR5, RZ ;  /* 0x0000000504047c24 */ /* 0x000fe2000f8e02ff */
[----:B------:R-:W-:Y:S01]  /*0520*/  UMOV UR5, 0x400 ;  /* 0x0000040000057882 */ /* 0x000fe20000000000 */
[----:B------:R-:W-:Y:S01]  /*0530*/  @!P6 IMAD.IADD R7, R7, 0x1, -R12 ;  /* 0x000000010707e824 */ /* 0x000fe200078e0a0c */
[----:B----4-:R-:W-:Y:S01]  /*0540*/  UPRMT UR5, UR6, 0x654, UR5 ;  /* 0x0000065406057896 */ /* 0x010fe20008000005 */
[----:B------:R-:W-:Y:S01]  /*0550*/  @!P6 VIADD R8, R8, 0x1 ;  /* 0x000000010808e836 */ /* 0x000fe20000000000 */
[----:B------:R-:W-:-:S02]  /*0560*/  ISETP.GT.AND P0, PT, R4, RZ, PT ;  /* 0x000000ff0400720c */ /* 0x000fc40003f04270 */
[----:B------:R-:W-:Y:S02]  /*0570*/  ISETP.GE.U32.AND P2, PT, R7, R12, PT ;  /* 0x0000000c0700720c */ /* 0x000fe40003f46070 */
[----:B---3--:R-:W-:Y:S02]  /*0580*/  ISETP.EQ.AND P0, PT, R154, RZ, P0 ;  /* 0x000000ff9a00720c */ /* 0x008fe40000702270 */
[----:B------:R-:W-:Y:S01]  /*0590*/  ISETP.NE.AND P6, PT, R18, RZ, PT ;  /* 0x000000ff1200720c */ /* 0x000fe20003fc5270 */
[----:B------:R-:W-:Y:S01]  /*05a0*/  @!P4 IMAD.IADD R5, R5, 0x1, -R12 ;  /* 0x000000010505c824 */ /* 0x000fe200078e0a0c */
[----:B------:R-:W-:-:S03]  /*05b0*/  ISETP.NE.AND P4, PT, R154, RZ, PT ;  /* 0x000000ff9a00720c */ /* 0x000fc60003f85270 */
[----:B------:R-:W-:-:S04]  /*05c0*/  @!P5 IMAD.MOV R5, RZ, RZ, -R5 ;  /* 0x000000ffff05d224 */ /* 0x000fc800078e0a05 */
[----:B------:R-:W-:Y:S02]  /*05d0*/  @P2 VIADD R8, R8, 0x1 ;  /* 0x0000000108082836 */ /* 0x000fe40000000000 */
[----:B------:R-:W-:-:S04]  /*05e0*/  @P0 IMAD.MOV.U32 R15, RZ, RZ, 0xc000 ;  /* 0x0000c000ff0f0424 */ /* 0x000fc800078e00ff */
[----:B------:R-:W-:Y:S05]  /*05f0*/  @P4 BRA `(.L_x_1) ;  /* 0x0000000000304947 */ /* 0x000fea0003800000 */
[----:B------:R-:W-:Y:S01]  /*0600*/  UMOV UR6, 0x1ffffe ;  /* 0x001ffffe00067882 */ /* 0x000fe20000000000 */
[----:B------:R-:W-:Y:S01]  /*0610*/  UMOV UR7, 0x7ffff800 ;  /* 0x7ffff80000077882 */ /* 0x000fe20000000000 */
[----:B------:R-:W-:Y:S01]  /*0620*/  UMOV UR8, 0x1ffffe ;  /* 0x001ffffe00087882 */ /* 0x000fe20000000000 */
[----:B------:R-:W-:Y:S01]  /*0630*/  UMOV UR9, 0x7ffff800 ;  /* 0x7ffff80000097882 */ /* 0x000fe20000000000 */
[----:B------:R-:W-:Y:S01]  /*0640*/  NOP ;  /* 0x0000000000007918 */ /* 0x000fe20000000000 */
[----:B------:R-:W1:Y:S01]  /*0650*/  FENCE.VIEW.ASYNC.S ;  /* 0x00000000000073c6 */ /* 0x000e620000000000 */
[----:B------:R1:W1:Y:S01]  /*0660*/  SYNCS.EXCH.64 URZ, [UR5+0x30800], UR6 ;  /* 0x03080006053f75b2 */ /* 0x0002620008000100 */
[----:B------:R-:W-:Y:S01]  /*0670*/  NOP ;  /* 0x0000000000007918 */ /* 0x000fe20000000000 */
[----:B------:R1:W1:Y:S01]  /*0680*/  SYNCS.EXCH.64 URZ, [UR5+0x30808], UR8 ;  /* 0x03080808053f75b2 */ /* 0x0002620008000100 */
[----:B------:R-:W-:Y:S01]  /*0690*/  NOP ;  /* 0x0000000000007918 */ /* 0x000fe20000000000 */
[----:B------:R1:W1:Y:S02]  /*06a0*/  SYNCS.EXCH.64 URZ, [UR5+0x30810], UR6 ;  /* 0x03081006053f75b2 */ /* 0x0002640008000100 */
[----:B-1----:R-:W-:Y:S01]  /*06b0*/  NOP ;  /* 0x0000000000007918 */ /* 0x002fe20000000000 */
.L_x_1:
[----:B------:R-:W-:Y:S05]  /*06c0*/  BSYNC B0 ;  /* 0x0000000000007941 */ /* 0x000fea0003800000 */
.L_x_0:
[----:B------:R-:W-:Y:S05]  /*06d0*/  @P4 BRA `(.L_x_2) ;  /* 0x0000000000184947 */ /* 0x000fea0003800000 */
[----:B------:R-:W-:Y:S01]  /*06e0*/  UMOV UR6, 0x1ffffe ;  /* 0x001ffffe00067882 */ /* 0x000fe20000000000 */
[----:B------:R-:W-:Y:S01]  /*06f0*/  UMOV UR7, 0x7ffff800 ;  /* 0x7ffff80000077882 */ /* 0x000fe20000000000 */
[----:B------:R-:W-:Y:S01]  /*0700*/  NOP ;  /* 0x0000000000007918 */ /* 0x000fe20000000000 */
[----:B------:R-:W1:Y:S03]  /*0710*/  FENCE.VIEW.ASYNC.S ;  /* 0x00000000000073c6 */ /* 0x000e660000000000 */
[----:B------:R1:W1:Y:S02]  /*0720*/  SYNCS.EXCH.64 URZ, [UR5+0x30818], UR6 ;  /* 0x03081806053f75b2 */ /* 0x0002640008000100 */
[----:B-1----:R-:W-:Y:S01]  /*0730*/  NOP ;  /* 0x0000000000007918 */ /* 0x002fe20000000000 */
.L_x_2:
[----:B------:R-:W-:Y:S05]  /*0740*/  WARPSYNC.ALL ;  /* 0x0000000000007948 */ /* 0x000fea0003800000 */
[----:B------:R-:W-:Y:S01]  /*0750*/  BAR.SYNC.DEFER_BLOCKING 0x0 ;  /* 0x0000000000007b1d */ /* 0x000fe20000010000 */
[----:B------:R-:W-:Y:S01]  /*0760*/  @!P1 IMAD.MOV R8, RZ, RZ, -R8 ;  /* 0x000000ffff089224 */ /* 0x000fe200078e0a08 */
[----:B------:R-:W-:Y:S01]  /*0770*/  SEL R5, R6, R5, !P6 ;  /* 0x0000000506057207 */ /* 0x000fe20007000000 */
[----:B------:R-:W-:-:S03]  /*0780*/  UIADD3 UR25, UR5, 0x30800, URZ ;  /* 0x0003080005197890 */ /* 0x000fc6000fffe03f */
[----:B------:R-:W-:Y:S01]  /*0790*/  SEL R6, R6, R8, !P6 ;  /* 0x0000000806067207 */ /* 0x000fe20007000000 */
[----:B------:R-:W-:-:S04]  /*07a0*/  IMAD R5, R16, 0x8, R5 ;  /* 0x0000000810057824 */ /* 0x000fc800078e0205 */
[----:B------:R-:W-:Y:S02]  /*07b0*/  IMAD.SHL.U32 R6, R6, 0x100, RZ ;  /* 0x0000010006067824 */ /* 0x000fe400078e00ff */
[----:B------:R-:W-:-:S03]  /*07c0*/  IMAD.SHL.U32 R5, R5, 0x80, RZ ;  /* 0x0000008005057824 */ /* 0x000fc600078e00ff */
[----:B------:R-:W-:Y:S02]  /*07d0*/  R2UR UR31, R6 ;  /* 0x00000000061f72ca */ /* 0x000fe400000e0000 */
[----:B------:R-:W-:Y:S01]  /*07e0*/  R2UR UR18, R5 ;  /* 0x00000000051272ca */ /* 0x000fe200000e0000 */
[----:B------:R1:W-:-:S14]  /*07f0*/  @P0 SYNCS.ARRIVE.TRANS64 RZ, [UR5+0x30800], R15 ;  /* 0x0308000fffff09a7 */ /* 0x0003dc0008000005 */
[----:B------:R-:W-:-:S07]  /*0800*/  CS2R.32 R17, SR_CLOCKLO ;  /* 0x0000000000117805 */ /* 0x000fce0000005000 */
[----:B------:R-:W2:Y:S01]  /*0810*/  LDC.64 R152, c[0x0][0x198] ;  /* 0x00006600ff987b82 */ /* 0x000ea20000000a00 */
[----:B------:R-:W-:Y:S01]  /*0820*/  ELECT P0, URZ, ~URZ ;  /* 0x000000003f3f782f */ /* 0x000fe20008000100 */
[----:B------:R-:W-:-:S03]  /*0830*/  UIADD3 UR24, UR5, 0x800, URZ ;  /* 0x0000080005187890 */ /* 0x000fc6000fffe03f */
[----:B------:R-:W-:Y:S01]  /*0840*/  ISETP.GT.AND P1, PT, R4, RZ, P0 ;  /* 0x000000ff0400720c */ /* 0x000fe20000724270 */
[----:B------:R-:W-:-:S03]  /*0850*/  UMOV UR27, UR18 ;  /* 0x00000012001b7c82 */ /* 0x000fc60008000000 */
[----:B------:R-:W-:-:S13]  /*0860*/  ISETP.LT.U32.AND P1, PT, R154, 0x20, P1 ;  /* 0x000000209a00780c */ /* 0x000fda0000f21070 */
[----:B------:R-:W-:Y:S01]  /*0870*/  VOTEU.ANY UP0, P1 ;  /* 0x00000000003f7886 */ /* 0x000fe20000800100 */
[----:B--2---:R-:W-:Y:S01]  /*0880*/  @P1 IADD3 R5, P2, R152, 0x30, RZ ;  /* 0x0000003098051810 */ /* 0x004fe20007f5e0ff */
[----:B------:R-:W-:-:S03]  /*0890*/  VOTEU.ANY UP1, P1 ;  /* 0x00000000003f7886 */ /* 0x000fc60000820100 */
[----:B------:R-:W-:Y:S01]  /*08a0*/  @UP0 UMOV UR26, URZ ;  /* 0x0000003f001a0c82 */ /* 0x000fe20008000000 */
[----:B------:R-:W-:Y:S01]  /*08b0*/  @P1 R2UR UR6, R5 ;  /* 0x00000000050612ca */ /* 0x000fe200000e0000 */
[----:B------:R-:W-:Y:S01]  /*08c0*/  @P1 IMAD.X R6, RZ, RZ, R153, P2 ;  /* 0x000000ffff061224 */ /* 0x000fe200010e0699 */
[----:B------:R-:W-:-:S04]  /*08d0*/  SHF.R.U32.HI R5, RZ, 0x5, R154 ;  /* 0x00000005ff057819 */ /* 0x000fc8000001169a */
[----:B------:R-:W-:-:S07]  /*08e0*/  @P1 R2UR UR7, R6 ;  /* 0x00000000060712ca */ /* 0x000fce00000e0000 */
[----:B------:R-:W-:-:S05]  /*08f0*/  IMAD.U32 R6, RZ, RZ, UR6 ;  /* 0x00000006ff067e24 */ /* 0x000fca000f8e00ff */
[----:B------:R-:W-:Y:S01]  /*0900*/  @P1 R2UR UR6, R6 ;  /* 0x00000000060612ca */ /* 0x000fe200000e0000 */
[----:B------:R-:W-:-:S05]  /*0910*/  IMAD.U32 R7, RZ, RZ, UR7 ;  /* 0x00000007ff077e24 */ /* 0x000fca000f8e00ff */
[----:B------:R-:W-:-:S13]  /*0920*/  @P1 R2UR UR7, R7 ;  /* 0x00000000070712ca */ /* 0x000fda00000e0000 */
[----:B------:R2:W-:Y:S02]  /*0930*/  @UP1 UTMALDG.2D [UR24], [UR6] ;  /* 0x00000018060015b4 */ /* 0x0005e40008008000 */
[----:B--2---:R-:W-:Y:S01]  /*0940*/  NOP ;  /* 0x0000000000007918 */ /* 0x004fe20000000000 */
[----:B------:R-:W-:-:S07]  /*0950*/  CS2R.32 R9, SR_CLOCKLO ;  /* 0x0000000000097805 */ /* 0x000fce0000005000 */
[----:B------:R-:W-:Y:S01]  /*0960*/  @P1 IADD3 R6, P2, R152, 0xb0, RZ ;  /* 0x000000b098061810 */ /* 0x000fe20007f5e0ff */
[----:B------:R-:W-:Y:S01]  /*0970*/  ULEA.HI.SX32 UR19, UR4, 0xffffffff, 0x19 ;  /* 0xffffffff04137891 */ /* 0x000fe2000f8fca3f */
[----:B------:R-:W-:Y:S01]  /*0980*/  IMAD.MOV.U32 R16, RZ, RZ, RZ ;  /* 0x000000ffff107224 */ /* 0x000fe200078e00ff */
[----:B------:R-:W-:Y:S01]  /*0990*/  UIADD3 UR28, UR5, 0x10800, URZ ;  /* 0x00010800051c7890 */ /* 0x000fe2000fffe03f */
[----:B------:R-:W-:Y:S01]  /*09a0*/  @P1 R2UR UR6, R6 ;  /* 0x00000000060612ca */ /* 0x000fe200000e0000 */
[----:B------:R-:W-:Y:S01]  /*09b0*/  @P1 IMAD.X R7, RZ, RZ, R153, P2 ;  /* 0x000000ffff071224 */ /* 0x000fe200010e0699 */
[C---:B------:R-:W-:Y:S01]  /*09c0*/  LOP3.LUT P2, RZ, R154.reuse, 0x7f, RZ, 0xc0, !PT ;  /* 0x0000007f9aff7812 */ /* 0x040fe2000784c0ff */
[----:B------:R-:W-:Y:S01]  /*09d0*/  IMAD.SHL.U32 R6, R154, 0x8, RZ ;  /* 0x000000089a067824 */ /* 0x000fe200078e00ff */
[----:B------:R-:W-:Y:S01]  /*09e0*/  ISETP.NE.AND P5, PT, RZ, UR19, PT ;  /* 0x00000013ff007c0c */ /* 0x000fe2000bfa5270 */
[----:B------:R-:W-:Y:S01]  /*09f0*/  @UP0 UMOV UR30, URZ ;  /* 0x0000003f001e0c82 */ /* 0x000fe20008000000 */
[----:B------:R-:W-:Y:S01]  /*0a00*/  @P1 R2UR UR7, R7 ;  /* 0x00000000070712ca */ /* 0x000fe200000e0000 */
[----:B------:R-:W-:Y:S01]  /*0a10*/  UMOV UR29, UR25 ;  /* 0x00000019001d7c82 */ /* 0x000fe20008000000 */
[----:B------:R-:W-:Y:S01]  /*0a20*/  LOP3.LUT R7, R6, 0xfffffc00, RZ, 0xc0, !PT ;  /* 0xfffffc0006077812 */ /* 0x000fe200078ec0ff */
[----:B------:R-:W-:Y:S01]  /*0a30*/  UMOV UR26, 0x2 ;  /* 0x00000002001a7882 */ /* 0x000fe20000000000 */
[----:B------:R-:W-:Y:S01]  /*0a40*/  VOTE.ANY R6, PT, PT ;  /* 0x0000000000067806 */ /* 0x000fe200038e0100 */
[----:B------:R-:W-:Y:S01]  /*0a50*/  UMOV UR34, 0x80 ;  /* 0x0000008000227882 */ /* 0x000fe20000000000 */
[----:B------:R-:W-:Y:S01]  /*0a60*/  UMOV UR35, UR18 ;  /* 0x0000001200237c82 */ /* 0x000fe20008000000 */
[----:B------:R-:W-:Y:S01]  /*0a70*/  IMAD.U32 R18, RZ, RZ, UR6 ;  /* 0x00000006ff127e24 */ /* 0x000fe2000f8e00ff */
[----:B------:R-:W-:Y:S01]  /*0a80*/  UMOV UR39, UR31 ;  /* 0x0000001f00277c82 */ /* 0x000fe20008000000 */
[----:B------:R-:W-:Y:S01]  /*0a90*/  @!P2 IMAD.MOV.U32 R8, RZ, RZ, -0x80000000 ;  /* 0x80000000ff08a424 */ /* 0x000fe200078e00ff */
[----:B------:R-:W-:Y:S05]  /*0aa0*/  WARPSYNC.EXCLUSIVE R6 ;  /* 0x0000000006007348 */ /* 0x000fea0003a00000 */
[----:B------:R-:W-:Y:S01]  /*0ab0*/  VOTEU.ANY UP1, P1 ;  /* 0x00000000003f7886 */ /* 0x000fe20000820100 */
[----:B------:R2:W-:Y:S01]  /*0ac0*/  @!P2 STS.64 [R7+UR5], R16 ;  /* 0x000000100700a988 */ /* 0x0005e20008000a05 */
[----:B------:R-:W-:Y:S01]  /*0ad0*/  @P1 R2UR UR6, R18 ;  /* 0x00000000120612ca */ /* 0x000fe200000e0000 */
[----:B------:R-:W-:-:S02]  /*0ae0*/  IMAD.U32 R19, RZ, RZ, UR7 ;  /* 0x00000007ff137e24 */ /* 0x000fc4000f8e00ff */
[----:B------:R2:W-:Y:S01]  /*0af0*/  @!P2 STS.64 [R7+UR5+0x8], R8 ;  /* 0x000008080700a988 */ /* 0x0005e20008000a05 */
[----:B------:R-:W-:Y:S02]  /*0b00*/  IMAD.MOV.U32 R6, RZ, RZ, R0 ;  /* 0x000000ffff067224 */ /* 0x000fe400078e0000 */
[----:B------:R-:W-:-:S13]  /*0b10*/  @P1 R2UR UR7, R19 ;  /* 0x00000000130712ca */ /* 0x000fda00000e0000 */
[----:B------:R2:W-:Y:S02]  /*0b20*/  @UP1 UTMALDG.2D [UR28], [UR6] ;  /* 0x0000001c060015b4 */ /* 0x0005e40008008000 */
[----:B--2---:R-:W-:Y:S05]  /*0b30*/  @P5 BRA `(.L_x_3) ;  /* 0x0000000000ec5947 */ /* 0x004fea0003800000 */
[----:B------:R-:W-:Y:S01]  /*0b40*/  VIADD R6, R0, 0x84 ;  /* 0x0000008400067836 */ /* 0x000fe20000000000 */
[----:B------:R-:W-:Y:S01]  /*0b50*/  UMOV UR26, 0x1 ;  /* 0x00000001001a7882 */ /* 0x000fe20000000000 */
[----:B------:R-:W-:-:S03]  /*0b60*/  UMOV UR34, URZ ;  /* 0x0000003f00227c82 */ /* 0x000fc60008000000 */
[-C--:B------:R-:W-:Y:S02]  /*0b70*/  IABS R9, R6.reuse ;  /* 0x0000000600097213 */ /* 0x080fe40000000000 */
[----:B------:R-:W-:-:S03]  /*0b80*/  IABS R18, R6 ;  /* 0x0000000600127213 */ /* 0x000fc60000000000 */
[----:B------:R-:W-:-:S04]  /*0b90*/  IMAD.HI.U32 R7, R10, R9, RZ ;  /* 0x000000090a077227 */ /* 0x000fc800078e00ff */
[----:B------:R-:W-:-:S05]  /*0ba0*/  IMAD R8, R7, R14, R9 ;  /* 0x0000000e07087224 */ /* 0x000fca00078e0209 */
[----:B------:R-:W-:-:S13]  /*0bb0*/  ISETP.GT.U32.AND P2, PT, R13, R8, PT ;  /* 0x000000080d00720c */ /* 0x000fda0003f44070 */
[----:B------:R-:W-:Y:S02]  /*0bc0*/  @!P2 IMAD.IADD R8, R8, 0x1, -R13 ;  /* 0x000000010808a824 */ /* 0x000fe400078e0a0d */
[----:B------:R-:W-:-:S03]  /*0bd0*/  @!P2 VIADD R7, R7, 0x1 ;  /* 0x000000010707a836 */ /* 0x000fc60000000000 */
[----:B------:R-:W-:Y:S02]  /*0be0*/  ISETP.GE.U32.AND P1, PT, R8, R13, PT ;  /* 0x0000000d0800720c */ /* 0x000fe40003f26070 */
[----:B------:R-:W-:-:S04]  /*0bf0*/  LOP3.LUT R8, R6, R3, RZ, 0x3c, !PT ;  /* 0x0000000306087212 */ /* 0x000fc800078e3cff */
[----:B------:R-:W-:-:S07]  /*0c00*/  ISETP.GE.AND P6, PT, R8, RZ, PT ;  /* 0x000000ff0800720c */ /* 0x000fce0003fc6270 */
[----:B------:R-:W-:-:S06]  /*0c10*/  @P1 VIADD R7, R7, 0x1 ;  /* 0x0000000107071836 */ /* 0x000fcc0000000000 */
[----:B------:R-:W-:-:S05]  /*0c20*/  @!P6 IMAD.MOV R7, RZ, RZ, -R7 ;  /* 0x000000ffff07e224 */ /* 0x000fca00078e0a07 */
[----:B------:R-:W-:-:S05]  /*0c30*/  SEL R17, R11, R7, !P3 ;  /* 0x000000070b117207 */ /* 0x000fca0005800000 */
[----:B------:R-:W-:Y:S02]  /*0c40*/  IMAD R7, R17, -0x8, R2 ;  /* 0xfffffff811077824 */ /* 0x000fe400078e0202 */
[----:B------:R-:W-:-:S03]  /*0c50*/  IMAD.MOV R12, RZ, RZ, -R17 ;  /* 0x000000ffff0c7224 */ /* 0x000fc600078e0a11 */
[----:B------:R-:W-:Y:S01]  /*0c60*/  VIMNMX R19, R7, 0x8, PT ;  /* 0x0000000807137848 */ /* 0x000fe20003fe0100 */
[----:B------:R-:W-:-:S03]  /*0c70*/  IMAD R12, R3, R12, R6 ;  /* 0x0000000c030c7224 */ /* 0x000fc600078e0206 */
[-C--:B------:R-:W-:Y:S02]  /*0c80*/  IABS R16, R19.reuse ;  /* 0x0000001300107213 */ /* 0x080fe40000000000 */
[----:B------:R-:W-:Y:S02]  /*0c90*/  IABS R20, R19 ;  /* 0x0000001300147213 */ /* 0x000fe40000000000 */
[----:B------:R-:W2:Y:S08]  /*0ca0*/  I2F.RP R7, R16 ;  /* 0x0000001000077306 */ /* 0x000eb00000209400 */
[----:B--2---:R-:W2:Y:S02]  /*0cb0*/  MUFU.RCP R7, R7 ;  /* 0x0000000700077308 */ /* 0x004ea40000001000 */
[----:B--2---:R-:W-:-:S06]  /*0cc0*/  VIADD R8, R7, 0xffffffe ;  /* 0x0ffffffe07087836 */ /* 0x004fcc0000000000 */
[----:B------:R2:W3:Y:S02]  /*0cd0*/  F2I.FTZ.U32.TRUNC.NTZ R9, R8 ;  /* 0x0000000800097305 */ /* 0x0004e4000021f000 */
[----:B--2---:R-:W-:Y:S02]  /*0ce0*/  IMAD.MOV.U32 R8, RZ, RZ, RZ ;  /* 0x000000ffff087224 */ /* 0x004fe400078e00ff */
[----:B-1-3--:R-:W-:-:S04]  /*0cf0*/  IMAD.MOV R15, RZ, RZ, -R9 ;  /* 0x000000ffff0f7224 */ /* 0x00afc800078e0a09 */
[----:B------:R-:W-:-:S04]  /*0d00*/  IMAD R15, R15, R16, RZ ;  /* 0x000000100f0f7224 */ /* 0x000fc800078e02ff */
[----:B------:R-:W-:-:S04]  /*0d10*/  IMAD.HI.U32 R9, R9, R15, R8 ;  /* 0x0000000f09097227 */ /* 0x000fc800078e0008 */
[----:B------:R-:W-:Y:S01]  /*0d20*/  IMAD.MOV R8, RZ, RZ, -R20 ;  /* 0x000000ffff087224 */ /* 0x000fe200078e0a14 */
[----:B------:R-:W-:Y:S01]  /*0d30*/  IABS R20, R12 ;  /* 0x0000000c00147213 */ /* 0x000fe20000000000 */
[----:B------:R-:W-:Y:S01]  /*0d40*/  IMAD.HI.U32 R7, R9, R18, RZ ;  /* 0x0000001209077227 */ /* 0x000fe200078e00ff */
[----:B------:R-:W-:-:S03]  /*0d50*/  LOP3.LUT R12, R12, R19, RZ, 0x3c, !PT ;  /* 0x000000130c0c7212 */ /* 0x000fc600078e3cff */
[----:B------:R-:W-:Y:S02]  /*0d60*/  IMAD R7, R7, R8, R18 ;  /* 0x0000000807077224 */ /* 0x000fe400078e0212 */
[----:B------:R-:W-:-:S03]  /*0d70*/  IMAD.HI.U32 R9, R9, R20, RZ ;  /* 0x0000001409097227 */ /* 0x000fc600078e00ff */
[----:B------:R-:W-:Y:S01]  /*0d80*/  ISETP.GT.U32.AND P1, PT, R16, R7, PT ;  /* 0x000000071000720c */ /* 0x000fe20003f24070 */
[----:B------:R-:W-:-:S05]  /*0d90*/  IMAD R8, R9, R8, R20 ;  /* 0x0000000809087224 */ /* 0x000fca00078e0214 */
[----:B------:R-:W-:-:S07]  /*0da0*/  ISETP.GT.U32.AND P6, PT, R16, R8, PT ;  /* 0x000000081000720c */ /* 0x000fce0003fc4070 */
[----:B------:R-:W-:-:S05]  /*0db0*/  @!P1 IMAD.IADD R7, R7, 0x1, -R16 ;  /* 0x0000000107079824 */ /* 0x000fca00078e0a10 */
[----:B------:R-:W-:Y:S01]  /*0dc0*/  ISETP.GT.U32.AND P2, PT, R16, R7, PT ;  /* 0x000000071000720c */ /* 0x000fe20003f44070 */
[----:B------:R-:W-:Y:S02]  /*0dd0*/  @!P6 IMAD.IADD R8, R8, 0x1, -R16 ;  /* 0x000000010808e824 */ /* 0x000fe400078e0a10 */
[----:B------:R-:W-:Y:S01]  /*0de0*/  @!P6 VIADD R9, R9, 0x1 ;  /* 0x000000010909e836 */ /* 0x000fe20000000000 */
[----:B------:R-:W-:Y:S02]  /*0df0*/  ISETP.GE.AND P6, PT, R12, RZ, PT ;  /* 0x000000ff0c00720c */ /* 0x000fe40003fc6270 */
[----:B------:R-:W-:Y:S02]  /*0e00*/  ISETP.GE.U32.AND P1, PT, R8, R16, PT ;  /* 0x000000100800720c */ /* 0x000fe40003f26070 */
[----:B------:R-:W-:-:S05]  /*0e10*/  LOP3.LUT R8, RZ, R19, RZ, 0x33, !PT ;  /* 0x00000013ff087212 */ /* 0x000fca00078e33ff */
[----:B------:R-:W-:Y:S01]  /*0e20*/  @!P2 IMAD.IADD R7, R7, 0x1, -R16 ;  /* 0x000000010707a824 */ /* 0x000fe200078e0a10 */
[----:B------:R-:W-:-:S05]  /*0e30*/  ISETP.GE.AND P2, PT, R6, RZ, PT ;  /* 0x000000ff0600720c */ /* 0x000fca0003f46270 */
[----:B------:R-:W-:Y:S01]  /*0e40*/  @P1 VIADD R9, R9, 0x1 ;  /* 0x0000000109091836 */ /* 0x000fe20000000000 */
[----:B------:R-:W-:-:S03]  /*0e50*/  ISETP.NE.AND P1, PT, R19, RZ, PT ;  /* 0x000000ff1300720c */ /* 0x000fc60003f25270 */
[----:B------:R-:W-:-:S04]  /*0e60*/  @!P6 IMAD.MOV R9, RZ, RZ, -R9 ;  /* 0x000000ffff09e224 */ /* 0x000fc800078e0a09 */
[----:B------:R-:W-:-:S05]  /*0e70*/  @!P2 IMAD.MOV R7, RZ, RZ, -R7 ;  /* 0x000000ffff07a224 */ /* 0x000fca00078e0a07 */
[C---:B------:R-:W-:Y:S02]  /*0e80*/  SEL R7, R8.reuse, R7, !P1 ;  /* 0x0000000708077207 */ /* 0x040fe40004800000 */
[----:B------:R-:W-:-:S03]  /*0e90*/  SEL R8, R8, R9, !P1 ;  /* 0x0000000908087207 */ /* 0x000fc60004800000 */
[----:B------:R-:W-:Y:S02]  /*0ea0*/  IMAD R7, R17, 0x8, R7 ;  /* 0x0000000811077824 */ /* 0x000fe400078e0207 */
[----:B------:R-:W-:Y:S02]  /*0eb0*/  IMAD.SHL.U32 R8, R8, 0x100, RZ ;  /* 0x0000010008087824 */ /* 0x000fe400078e00ff */
[----:B------:R-:W-:-:S03]  /*0ec0*/  IMAD.SHL.U32 R7, R7, 0x80, RZ ;  /* 0x0000008007077824 */ /* 0x000fc600078e00ff */
[----:B------:R-:W-:Y:S02]  /*0ed0*/  R2UR UR39, R8 ;  /* 0x00000000082772ca */ /* 0x000fe400000e0000 */
[----:B------:R-:W-:-:S15]  /*0ee0*/  R2UR UR35, R7 ;  /* 0x00000000072372ca */ /* 0x000fde00000e0000 */
.L_x_3:
[----:B------:R-:W-:Y:S01]  /*0ef0*/  ISETP.GT.AND P2, PT, R4, 0x1, P0 ;  /* 0x000000010400780c */ /* 0x000fe20000744270 */
[----:B------:R-:W-:Y:S01]  /*0f00*/  UISETP.GT.U32.AND UP1, UPT, UR19, 0x1, UPT ;  /* 0x000000011300788c */ /* 0x000fe2000bf24070 */
[----:B------:R-:W-:Y:S02]  /*0f10*/  UMOV UR38, UR34 ;  /* 0x0000002200267c82 */ /* 0x000fe40008000000 */
[----:B------:R-:W-:Y:S01]  /*0f20*/  ISETP.LT.U32.AND P2, PT, R154, 0x20, P2 ;  /* 0x000000209a00780c */ /* 0x000fe20001741070 */
[----:B------:R-:W-:Y:S01]  /*0f30*/  UMOV UR43, UR35 ;  /* 0x00000023002b7c82 */ /* 0x000fe20008000000 */
[----:B------:R-:W-:Y:S01]  /*0f40*/  UMOV UR47, UR39 ;  /* 0x00000027002f7c82 */ /* 0x000fe20008000000 */
[----:B------:R-:W-:-:S10]  /*0f50*/  PLOP3.LUT P6, PT, PT, PT, UP1, 0x80, 0x0 ;  /* 0x000000000000781c */ /* 0x000fd40003fcf018 */
[----:B------:R-:W-:Y:S01]  /*0f60*/  @P2 IADD3 R7, P1, R152, 0x30, RZ ;  /* 0x0000003098072810 */ /* 0x000fe20007f3e0ff */
[----:B------:R-:W-:Y:S01]  /*0f70*/  VOTEU.ANY UP2, P2 ;  /* 0x00000000003f7886 */ /* 0x000fe20001040100 */
[----:B------:R-:W-:Y:S02]  /*0f80*/  VOTEU.ANY UP0, P2 ;  /* 0x00000000003f7886 */ /* 0x000fe40001000100 */
[----:B------:R-:W-:Y:S01]  /*0f90*/  @P2 R2UR UR4, R7 ;  /* 0x00000000070422ca */ /* 0x000fe200000e0000 */
[--C-:B------:R-:W-:Y:S01]  /*0fa0*/  @P2 IMAD.X R8, RZ, RZ, R153.reuse, P1 ;  /* 0x000000ffff082224 */ /* 0x100fe200008e0699 */
[----:B------:R-:W-:Y:S01]  /*0fb0*/  @P2 IADD3 R9, P1, R152, 0xb0, RZ ;  /* 0x000000b098092810 */ /* 0x000fe20007f3e0ff */
[----:B------:R-:W-:Y:S02]  /*0fc0*/  @UP2 UIADD3 UR32, UR5, 0x4800, URZ ;  /* 0x0000480005202890 */ /* 0x000fe4000fffe03f */
[----:B------:R-:W-:Y:S01]  /*0fd0*/  @UP2 UIADD3 UR33, UR5, 0x30808, URZ ;  /* 0x0003080805212890 */ /* 0x000fe2000fffe03f */
[----:B------:R-:W-:Y:S01]  /*0fe0*/  @P2 R2UR UR6, R8 ;  /* 0x00000000080622ca */ /* 0x000fe200000e0000 */
[----:B------:R-:W-:Y:S01]  /*0ff0*/  @P2 IMAD.X R7, RZ, RZ, R153, P1 ;  /* 0x000000ffff072224 */ /* 0x000fe200008e0699 */
[----:B------:R-:W-:Y:S01]  /*1000*/  @P2 R2UR UR7, R9 ;  /* 0x00000000090722ca */ /* 0x000fe200000e0000 */
[----:B------:R-:W-:Y:S01]  /*1010*/  @UP2 UIADD3 UR36, UR5, 0x18800, URZ ;  /* 0x0001880005242890 */ /* 0x000fe2000fffe03f */
[----:B------:R-:W-:Y:S01]  /*1020*/  ISETP.GT.AND P1, PT, R4, 0x1, PT ;  /* 0x000000010400780c */ /* 0x000fe20003f24270 */
[----:B------:R-:W-:Y:S01]  /*1030*/  @UP2 UIADD3 UR37, UR5, 0x30808, URZ ;  /* 0x0003080805252890 */ /* 0x000fe2000fffe03f */
[----:B------:R-:W-:Y:S01]  /*1040*/  @P2 R2UR UR8, R7 ;  /* 0x00000000070822ca */ /* 0x000fe200000e0000 */
[----:B------:R-:W-:Y:S01]  /*1050*/  IMAD.U32 R8, RZ, RZ, UR4 ;  /* 0x00000004ff087e24 */ /* 0x000fe2000f8e00ff */
[----:B------:R-:W-:Y:S01]  /*1060*/  ISETP.EQ.AND P1, PT, R154, RZ, P1 ;  /* 0x000000ff9a00720c */ /* 0x000fe20000f22270 */
[----:B------:R-:W-:-:S04]  /*1070*/  VOTEU.ANY UP1, P2 ;  /* 0x00000000003f7886 */ /* 0x000fc80001020100 */
[----:B------:R-:W-:Y:S01]  /*1080*/  IMAD.U32 R9, RZ, RZ, UR6 ;  /* 0x00000006ff097e24 */ /* 0x000fe2000f8e00ff */
[----:B------:R-:W-:Y:S01]  /*1090*/  @P2 R2UR UR6, R8 ;  /* 0x00000000080622ca */ /* 0x000fe200000e0000 */
[----:B------:R-:W-:-:S03]  /*10a0*/  IMAD.U32 R16, RZ, RZ, UR7 ;  /* 0x00000007ff107e24 */ /* 0x000fc6000f8e00ff */
[----:B------:R-:W-:Y:S01]  /*10b0*/  @P2 R2UR UR7, R9 ;  /* 0x00000000090722ca */ /* 0x000fe200000e0000 */
[----:B------:R-:W-:Y:S01]  /*10c0*/  IMAD.U32 R17, RZ, RZ, UR8 ;  /* 0x00000008ff117e24 */ /* 0x000fe2000f8e00ff */
[----:B------:R-:W-:Y:S01]  /*10d0*/  @P2 R2UR UR8, R16 ;  /* 0x00000000100822ca */ /* 0x000fe200000e0000 */
[----:B------:R-:W-:-:S03]  /*10e0*/  @P1 IMAD.MOV.U32 R7, RZ, RZ, 0xc000 ;  /* 0x0000c000ff071424 */ /* 0x000fc600078e00ff */
[----:B------:R-:W-:Y:S01]  /*10f0*/  @P2 R2UR UR9, R17 ;  /* 0x00000000110922ca */ /* 0x000fe200000e0000 */
[----:B------:R2:W-:Y:S01]  /*1100*/  @P1 SYNCS.ARRIVE.TRANS64 RZ, [UR5+0x30808], R7 ;  /* 0x03080807ffff19a7 */ /* 0x0005e20008000005 */
[----:B------:R-:W-:-:S05]  /*1110*/  ISETP.LT.U32.AND P2, PT, R154, 0x20, P0 ;  /* 0x000000209a00780c */ /* 0x000fca0000741070 */
[----:B------:R2:W-:Y:S06]  /*1120*/  @UP0 UTMALDG.2D [UR32], [UR6] ;  /* 0x00000020060005b4 */ /* 0x0005ec0008008000 */
[----:B------:R2:W-:Y:S02]  /*1130*/  @UP1 UTMALDG.2D [UR36], [UR8] ;  /* 0x00000024080015b4 */ /* 0x0005e40008008000 */
[----:B--2---:R-:W-:Y:S05]  /*1140*/  @P6 BRA `(.L_x_4) ;  /* 0x0000000000e46947 */ /* 0x004fea0003800000 */
[----:B------:R-:W-:-:S05]  /*1150*/  VIADD R6, R6, 0x84 ;  /* 0x0000008406067836 */ /* 0x000fca0000000000 */
        /* <DEDUP_REMOVED lines=15> */
[----:B-1----:R-:W-:Y:S01]  /*1250*/  VIMNMX R15, R7, 0x8, PT ;  /* 0x00000008070f7848 */ /* 0x002fe20003fe0100 */
[----:B------:R-:W-:-:S03]  /*1260*/  IMAD R10, R3, R10, R6 ;  /* 0x0000000a030a7224 */ /* 0x000fc600078e0206 */
[-C--:B------:R-:W-:Y:S02]  /*1270*/  IABS R12, R15.reuse ;  /* 0x0000000f000c7213 */ /* 0x080fe40000000000 */
        /* <DEDUP_REMOVED lines=38> */
.L_x_4:
[----:B------:R-:W-:Y:S01]  /*14e0*/  ISETP.GT.AND P3, PT, R4, 0x2, P2 ;  /* 0x000000020400780c */ /* 0x000fe20001764270 */
[----:B------:R-:W-:-:S04]  /*14f0*/  UISETP.GE.U32.AND UP0, UPT, UR19, 0x2, UPT ;  /* 0x000000021300788c */ /* 0x000fc8000bf06070 */
[----:B------:R-:W-:-:S04]  /*1500*/  USEL UR26, UR26, URZ, UP0 ;  /* 0x0000003f1a1a7287 */ /* 0x000fc80008000000 */
[----:B------:R-:W-:-:S04]  /*1510*/  USHF.L.U32 UR42, UR26, 0x7, URZ ;  /* 0x000000071a2a7899 */ /* 0x000fc8000800063f */
        /* <DEDUP_REMOVED lines=10> */
[----:B------:R-:W-:Y:S01]  /*15c0*/  ISETP.GT.AND P1, PT, R4, 0x2, PT ;  /* 0x000000020400780c */ /* 0x000fe20003f24270 */
[----:B------:R-:W-:Y:S01]  /*15d0*/  @UP0 UIADD3 UR44, UR5, 0x20800, URZ ;  /* 0x00020800052c0890 */ /* 0x000fe2000fffe03f */
[----:B------:R-:W-:Y:S01]  /*15e0*/  @P3 R2UR UR7, R9 ;  /* 0x00000000090732ca */ /* 0x000fe200000e0000 */
[----:B------:R-:W-:Y:S01]  /*15f0*/  @UP0 UIADD3 UR45, UR5, 0x30810, URZ ;  /* 0x00030810052d0890 */ /* 0x000fe2000fffe03f */
[----:B------:R-:W-:Y:S01]  /*1600*/  @P3 R2UR UR8, R7 ;  /* 0x00000000070832ca */ /* 0x000fe200000e0000 */
[----:B------:R-:W-:Y:S01]  /*1610*/  IMAD.U32 R8, RZ, RZ, UR4 ;  /* 0x00000004ff087e24 */ /* 0x000fe2000f8e00ff */
[----:B------:R-:W-:Y:S01]  /*1620*/  ISETP.EQ.AND P1, PT, R154, RZ, P1 ;  /* 0x000000ff9a00720c */ /* 0x000fe20000f22270 */
[----:B------:R-:W-:Y:S01]  /*1630*/  VOTEU.ANY UP0, P3 ;  /* 0x00000000003f7886 */ /* 0x000fe20001800100 */
[----:B------:R-:W-:-:S03]  /*1640*/  UMOV UR46, UR42 ;  /* 0x0000002a002e7c82 */ /* 0x000fc60008000000 */
[----:B------:R-:W-:Y:S01]  /*1650*/  IMAD.U32 R9, RZ, RZ, UR6 ;  /* 0x00000006ff097e24 */ /* 0x000fe2000f8e00ff */
[----:B------:R-:W-:-:S03]  /*1660*/  @P3 R2UR UR6, R8 ;  /* 0x00000000080632ca */ /* 0x000fc600000e0000 */
[----:B------:R-:W-:Y:S01]  /*1670*/  IMAD.U32 R10, RZ, RZ, UR7 ;  /* 0x00000007ff0a7e24 */ /* 0x000fe2000f8e00ff */
[----:B------:R-:W-:Y:S01]  /*1680*/  @P3 R2UR UR7, R9 ;  /* 0x00000000090732ca */ /* 0x000fe200000e0000 */
[----:B------:R-:W-:Y:S02]  /*1690*/  IMAD.U32 R11, RZ, RZ, UR8 ;  /* 0x00000008ff0b7e24 */ /* 0x000fe4000f8e00ff */
[----:B------:R-:W-:Y:S01]  /*16a0*/  @P1 IMAD.MOV.U32 R7, RZ, RZ, 0xc000 ;  /* 0x0000c000ff071424 */ /* 0x000fe200078e00ff */
[----:B------:R-:W-:Y:S02]  /*16b0*/  @P3 R2UR UR8, R10 ;  /* 0x000000000a0832ca */ /* 0x000fe400000e0000 */
[----:B------:R-:W-:Y:S01]  /*16c0*/  @P3 R2UR UR9, R11 ;  /* 0x000000000b0932ca */ /* 0x000fe200000e0000 */
[----:B------:R2:W-:Y:S01]  /*16d0*/  @P1 SYNCS.ARRIVE.TRANS64 RZ, [UR5+0x30810], R7 ;  /* 0x03081007ffff19a7 */ /* 0x0005e20008000005 */
[----:B------:R-:W-:-:S05]  /*16e0*/  ISETP.GE.AND P1, PT, R4, 0x1, PT ;  /* 0x000000010400780c */ /* 0x000fca0003f26270 */
[----:B------:R2:W-:Y:S06]  /*16f0*/  @UP0 UTMALDG.2D [UR40], [UR6] ;  /* 0x00000028060005b4 */ /* 0x0005ec0008008000 */
[----:B------:R2:W-:Y:S02]  /*1700*/  @UP1 UTMALDG.2D [UR44], [UR8] ;  /* 0x0000002c080015b4 */ /* 0x0005e40008008000 */
[----:B--2---:R-:W-:Y:S05]  /*1710*/  @!P1 BRA `(.L_x_5) ;  /* 0x0000001c00449947 */ /* 0x004fea0003800000 */
[--C-:B------:R-:W-:Y:S01]  /*1720*/  SHF.R.S32.HI R8, RZ, 0x2, R154.reuse ;  /* 0x00000002ff087819 */ /* 0x100fe2000001149a */
[C---:B------:R-:W-:Y:S01]  /*1730*/  IMAD.SHL.U32 R7, R154.reuse, 0x2, RZ ;  /* 0x000000029a077824 */ /* 0x040fe200078e00ff */
[--C-:B------:R-:W-:Y:S01]  /*1740*/  SHF.R.U32.HI R9, RZ, 0x3, R154.reuse ;  /* 0x00000003ff097819 */ /* 0x100fe2000001169a */
[----:B------:R-:W-:Y:S01]  /*1750*/  IMAD.SHL.U32 R11, R154, 0x4, RZ ;  /* 0x000000049a0b7824 */ /* 0x000fe200078e00ff */
[----:B------:R-:W-:Y:S01]  /*1760*/  SGXT R8, R8, 0x1 ;  /* 0x000000010808781a */ /* 0x000fe20000000200 */
[----:B------:R-:W-:Y:S01]  /*1770*/  VIADD R164, R4, 0xfffffffd ;  /* 0xfffffffd04a47836 */ /* 0x000fe20000000000 */
[----:B------:R-:W-:Y:S01]  /*1780*/  SHF.R.U32.HI R10, RZ, 0x2, R154 ;  /* 0x00000002ff0a7819 */ /* 0x000fe2000001169a */
[----:B------:R-:W-:Y:S01]  /*1790*/  IMAD.MOV.U32 R156, RZ, RZ, RZ ;  /* 0x000000ffff9c7224 */ /* 0x000fe200078e00ff */
[----:B------:R-:W-:Y:S01]  /*17a0*/  SGXT.U32 R9, R9, 0x2 ;  /* 0x000000020909781a */ /* 0x000fe20000000000 */
[----:B------:R-:W-:Y:S01]  /*17b0*/  IMAD.MOV.U32 R162, RZ, RZ, RZ ;  /* 0x000000ffffa27224 */ /* 0x000fe200078e00ff */
[----:B------:R-:W-:-:S02]  /*17c0*/  LOP3.LUT R7, R7, 0x6, RZ, 0xc0, !PT ;  /* 0x0000000607077812 */ /* 0x000fc400078ec0ff */
[----:B------:R-:W-:Y:S02]  /*17d0*/  CS2R R38, SRZ ;  /* 0x0000000000267805 */ /* 0x000fe4000001ff00 */
[----:B------:R-:W-:Y:S02]  /*17e0*/  LOP3.LUT R8, R8, 0x90, RZ, 0xc0, !PT ;  /* 0x0000009008087812 */ /* 0x000fe400078ec0ff */
[----:B------:R-:W-:Y:S02]  /*17f0*/  CS2R R40, SRZ ;  /* 0x0000000000287805 */ /* 0x000fe4000001ff00 */
[----:B------:R-:W-:Y:S02]  /*1800*/  LOP3.LUT R10, R9, 0x38, R10, 0xf8, !PT ;  /* 0x00000038090a7812 */ /* 0x000fe400078ef80a */
[----:B------:R-:W-:Y:S02]  /*1810*/  CS2R R42, SRZ ;  /* 0x00000000002a7805 */ /* 0x000fe4000001ff00 */
[----:B------:R-:W-:-:S02]  /*1820*/  LOP3.LUT R9, R8, R7, RZ, 0xfc, !PT ;  /* 0x0000000708097212 */ /* 0x000fc400078efcff */
[----:B------:R-:W-:Y:S02]  /*1830*/  CS2R R44, SRZ ;  /* 0x00000000002c7805 */ /* 0x000fe4000001ff00 */
[----:B------:R-:W-:Y:S02]  /*1840*/  LOP3.LUT R12, R8, 0x10, R7, 0x1e, !PT ;  /* 0x00000010080c7812 */ /* 0x000fe400078e1e07 */
[----:B------:R-:W-:Y:S02]  /*1850*/  CS2R R46, SRZ ;  /* 0x00000000002e7805 */ /* 0x000fe4000001ff00 */
[----:B------:R-:W-:Y:S02]  /*1860*/  LOP3.LUT R22, R8, 0x60, R11, 0xf8, !PT ;  /* 0x0000006008167812 */ /* 0x000fe400078ef80b */
[----:B------:R-:W-:Y:S02]  /*1870*/  CS2R R48, SRZ ;  /* 0x0000000000307805 */ /* 0x000fe4000001ff00 */
[----:B------:R-:W-:-:S02]  /*1880*/  LOP3.LUT R14, R8, 0x18, R7, 0x1e, !PT ;  /* 0x00000018080e7812 */ /* 0x000fc400078e1e07 */
        /* <DEDUP_REMOVED lines=19> */
[----:B------:R-:W-:Y:S01]  /*19c0*/  LOP3.LUT R37, R22, 0x78, R7, 0x1e, !PT ;  /* 0x0000007816257812 */ /* 0x000fe200078e1e07 */
[----:B------:R-:W-:Y:S01]  /*19d0*/  IMAD.SHL.U32 R22, R10, 0x100, RZ ;  /* 0x000001000a167824 */ /* 0x000fe200078e00ff */
[----:B------:R-:W-:Y:S02]  /*19e0*/  LOP3.LUT R12, R12, 0x20, R11, 0xf8, !PT ;  /* 0x000000200c0c7812 */ /* 0x000fe400078ef80b */
[----:B------:R-:W-:Y:S02]  /*19f0*/  CS2R R70, SRZ ;  /* 0x0000000000467805 */ /* 0x000fe4000001ff00 */
[----:B------:R-:W-:Y:S02]  /*1a00*/  LOP3.LUT R24, R20, 0x30, R7, 0x1e, !PT ;  /* 0x0000003014187812 */ /* 0x000fe400078e1e07 */
[----:B------:R-:W-:-:S02]  /*1a10*/  CS2R R72, SRZ ;  /* 0x0000000000487805 */ /* 0x000fc4000001ff00 */
[----:B------:R-:W-:Y:S02]  /*1a20*/  LOP3.LUT R16, R16, 0x20, R11, 0x78, !PT ;  /* 0x0000002010107812 */ /* 0x000fe400078e780b */
[----:B------:R-:W-:Y:S02]  /*1a30*/  CS2R R74, SRZ ;  /* 0x00000000004a7805 */ /* 0x000fe4000001ff00 */
        /* <DEDUP_REMOVED lines=10> */
[----:B------:R-:W-:Y:S02]  /*1ae0*/  LOP3.LUT R10, R8, 0x48, RZ, 0xfc, !PT ;  /* 0x00000048080a7812 */ /* 0x000fe400078efcff */
        /* <DEDUP_REMOVED lines=9> */
[----:B-1----:R-:W-:Y:S02]  /*1b80*/  LOP3.LUT R15, R14, 0x40, R11, 0xf8, !PT ;  /* 0x000000400e0f7812 */ /* 0x002fe400078ef80b */
        /* <DEDUP_REMOVED lines=17> */
[----:B------:R-:W-:Y:S02]  /*1ca0*/  LOP3.LUT R11, R13, R22, RZ, 0xfc, !PT ;  /* 0x000000160d0b7212 */ /* 0x000fe400078efcff */
[----:B------:R-:W-:-:S02]  /*1cb0*/  CS2R R114, SRZ ;  /* 0x0000000000727805 */ /* 0x000fc4000001ff00 */
[-C--:B------:R-:W-:Y:S02]  /*1cc0*/  LOP3.LUT R8, R9, R22.reuse, RZ, 0xfc, !PT ;  /* 0x0000001609087212 */ /* 0x080fe400078efcff */
[----:B------:R-:W-:Y:S02]  /*1cd0*/  CS2R R116, SRZ ;  /* 0x0000000000747805 */ /* 0x000fe4000001ff00 */
[-C--:B------:R-:W-:Y:S02]  /*1ce0*/  LOP3.LUT R13, R19, R22.reuse, RZ, 0xfc, !PT ;  /* 0x00000016130d7212 */ /* 0x080fe400078efcff */
        /* <DEDUP_REMOVED lines=23> */
[----:B------:R-:W-:Y:S02]  /*1e60*/  LOP3.LUT R17, R17, R22, RZ, 0xfc, !PT ;  /* 0x0000001611117212 */ /* 0x000fe400078efcff */
[----:B------:R-:W-:Y:S02]  /*1e70*/  CS2R R128, SRZ ;  /* 0x0000000000807805 */ /* 0x000fe4000001ff00 */
[----:B------:R-:W-:Y:S02]  /*1e80*/  ISETP.LT.U32.AND P0, PT, R154, 0x40, P0 ;  /* 0x000000409a00780c */ /* 0x000fe40000701070 */
[----:B------:R-:W-:-:S02]  /*1e90*/  CS2R R130, SRZ ;  /* 0x0000000000827805 */ /* 0x000fc4000001ff00 */
[----:B------:R-:W-:Y:S02]  /*1ea0*/  PLOP3.LUT P1, PT, PT, PT, PT, 0x8, 0x0 ;  /* 0x000000000000781c */ /* 0x000fe40003f2e170 */
[----:B------:R-:W-:Y:S02]  /*1eb0*/  CS2R R132, SRZ ;  /* 0x0000000000847805 */ /* 0x000fe4000001ff00 */
[----:B------:R-:W-:Y:S02]  /*1ec0*/  SEL R155, RZ, 0x1, !P5 ;  /* 0x00000001ff9b7807 */ /* 0x000fe40006800000 */
[----:B------:R-:W-:Y:S02]  /*1ed0*/  CS2R R134, SRZ ;  /* 0x0000000000867805 */ /* 0x000fe4000001ff00 */
[----:B------:R-:W-:Y:S02]  /*1ee0*/  LOP3.LUT R163, R5, 0x7fffffc, RZ, 0xc0, !PT ;  /* 0x07fffffc05a37812 */ /* 0x000fe400078ec0ff */
[----:B------:R-:W-:-:S02]  /*1ef0*/  CS2R R136, SRZ ;  /* 0x0000000000887805 */ /* 0x000fc4000001ff00 */
[----:B------:R-:W-:Y:S02]  /*1f00*/  CS2R R138, SRZ ;  /* 0x00000000008a7805 */ /* 0x000fe4000001ff00 */
[----:B------:R-:W-:Y:S02]  /*1f10*/  CS2R R140, SRZ ;  /* 0x00000000008c7805 */ /* 0x000fe4000001ff00 */
[----:B------:R-:W-:Y:S02]  /*1f20*/  CS2R R142, SRZ ;  /* 0x00000000008e7805 */ /* 0x000fe4000001ff00 */
[----:B------:R-:W-:Y:S02]  /*1f30*/  CS2R R144, SRZ ;  /* 0x0000000000907805 */ /* 0x000fe4000001ff00 */
[----:B------:R-:W-:Y:S02]  /*1f40*/  CS2R R146, SRZ ;  /* 0x0000000000927805 */ /* 0x000fe4000001ff00 */
[----:B------:R-:W-:-:S02]  /*1f50*/  CS2R R148, SRZ ;  /* 0x0000000000947805 */ /* 0x000fc4000001ff00 */
[----:B------:R-:W-:Y:S01]  /*1f60*/  CS2R R150, SRZ ;  /* 0x0000000000967805 */ /* 0x000fe2000001ff00 */
[----:B------:R-:W-:Y:S01]  /*1f70*/  UMOV UR27, 0x2 ;  /* 0x00000002001b7882 */ /* 0x000fe20000000000 */
[----:B------:R-:W-:Y:S01]  /*1f80*/  UMOV UR29, 0xffffffff ;  /* 0xffffffff001d7882 */ /* 0x000fe20000000000 */
[----:B------:R-:W-:Y:S01]  /*1f90*/  UMOV UR4, URZ ;  /* 0x0000003f00047c82 */ /* 0x000fe20008000000 */
[----:B------:R-:W-:Y:S01]  /*1fa0*/  UMOV UR11, UR43 ;  /* 0x0000002b000b7c82 */ /* 0x000fe20008000000 */
[----:B------:R-:W-:-:S05]  /*1fb0*/  UMOV UR15, UR47 ;  /* 0x0000002f000f7c82 */ /* 0x000fca0008000000 */
.L_x_9:
[----:B------:R-:W-:Y:S02]  /*1fc0*/  UISETP.NE.AND UP0, UPT, UR26, UR19, UPT ;  /* 0x000000131a00728c */ /* 0x000fe4000bf05270 */
[----:B------:R-:W-:Y:S02]  /*1fd0*/  UIADD3 UR30, UR26, 0x1, URZ ;  /* 0x000000011a1e7890 */ /* 0x000fe4000fffe03f */
[----:B------:R-:W-:Y:S02]  /*1fe0*/  UIADD3 UR29, UR29, 0x1, URZ ;  /* 0x000000011d1d7890 */ /* 0x000fe4000fffe03f */
[----:B------:R-:W-:Y:S02]  /*1ff0*/  USEL UR30, UR30, URZ, UP0 ;  /* 0x0000003f1e1e7287 */ /* 0x000fe40008000000 */
[----:B------:R-:W-:-:S04]  /*2000*/  UISETP.GT.AND UP0, UPT, UR29, 0x3, UPT ;  /* 0x000000031d00788c */ /* 0x000fc8000bf04270 */
[----:B------:R-:W-:Y:S01]  /*2010*/  ISETP.NE.AND P3, PT, RZ, UR30, PT ;  /* 0x0000001eff007c0c */ /* 0x000fe2000bf65270 */
[----:B------:R-:W-:Y:S02]  /*2020*/  USEL UR6, URZ, 0x1, !UP0 ;  /* 0x000000013f067887 */ /* 0x000fe4000c000000 */
[----:B------:R-:W-:-:S04]  /*2030*/  USEL UR29, UR29, URZ, !UP0 ;  /* 0x0000003f1d1d7287 */ /* 0x000fc8000c000000 */
[----:B------:R-:W-:Y:S01]  /*2040*/  ULEA UR7, UR29, UR25, 0x3 ;  /* 0x000000191d077291 */ /* 0x000fe2000f8e183f */
[----:B------:R-:W-:-:S05]  /*2050*/  LOP3.LUT R162, R162, UR6, RZ, 0x3c, !PT ;  /* 0x00000006a2a27c12 */ /* 0x000fca000f8e3cff */
[----:B------:R-:W-:Y:S06]  /*2060*/  @P3 BRA `(.L_x_6) ;  /* 0x0000000400143947 */ /* 0x000fec0003800000 */
[----:B------:R-:W-:Y:S01]  /*2070*/  IABS R157, R3 ;  /* 0x00000003009d7213 */ /* 0x000fe20000000000 */
[----:B------:R-:W-:-:S03]  /*2080*/  VIADD R6, R6, 0x84 ;  /* 0x0000008406067836 */ /* 0x000fc60000000000 */
[----:B------:R-:W1:Y:S08]  /*2090*/  I2F.RP R158, R157 ;  /* 0x0000009d009e7306 */ /* 0x000e700000209400 */
[----:B-1----:R-:W1:Y:S02]  /*20a0*/  MUFU.RCP R158, R158 ;  /* 0x0000009e009e7308 */ /* 0x002e640000001000 */
[----:B-1----:R-:W-:Y:S01]  /*20b0*/  VIADD R22, R158, 0xffffffe ;  /* 0x0ffffffe9e167836 */ /* 0x002fe20000000000 */
[----:B------:R-:W-:-:S05]  /*20c0*/  IABS R158, R6 ;  /* 0x00000006009e7213 */ /* 0x000fca0000000000 */
[----:B------:R1:W2:Y:S02]  /*20d0*/  F2I.FTZ.U32.TRUNC.NTZ R23, R22 ;  /* 0x0000001600177305 */ /* 0x0002a4000021f000 */
[----:B-1----:R-:W-:Y:S02]  /*20e0*/  IMAD.MOV.U32 R22, RZ, RZ, RZ ;  /* 0x000000ffff167224 */ /* 0x002fe400078e00ff */
[----:B--2---:R-:W-:-:S04]  /*20f0*/  IMAD.MOV R160, RZ, RZ, -R23 ;  /* 0x000000ffffa07224 */ /* 0x004fc800078e0a17 */
[----:B------:R-:W-:-:S04]  /*2100*/  IMAD R159, R160, R157, RZ ;  /* 0x0000009da09f7224 */ /* 0x000fc800078e02ff */
[----:B------:R-:W-:Y:S01]  /*2110*/  IMAD.HI.U32 R159, R23, R159, R22 ;  /* 0x0000009f179f7227 */ /* 0x000fe200078e0016 */
[----:B------:R-:W-:-:S05]  /*2120*/  IABS R23, R3 ;  /* 0x0000000300177213 */ /* 0x000fca0000000000 */
[----:B------:R-:W-:Y:S02]  /*2130*/  IMAD.MOV R22, RZ, RZ, -R23 ;  /* 0x000000ffff167224 */ /* 0x000fe400078e0a17 */
[----:B------:R-:W-:-:S04]  /*2140*/  IMAD.HI.U32 R165, R159, R158, RZ ;  /* 0x0000009e9fa57227 */ /* 0x000fc800078e00ff */
[----:B------:R-:W-:-:S05]  /*2150*/  IMAD R22, R165, R22, R158 ;  /* 0x00000016a5167224 */ /* 0x000fca00078e029e */
[----:B------:R-:W-:-:S13]  /*2160*/  ISETP.GT.U32.AND P6, PT, R157, R22, PT ;  /* 0x000000169d00720c */ /* 0x000fda0003fc4070 */
[----:B------:R-:W-:Y:S02]  /*2170*/  @!P6 IMAD.IADD R22, R22, 0x1, -R157 ;  /* 0x000000011616e824 */ /* 0x000fe400078e0a9d */
[----:B------:R-:W-:Y:S01]  /*2180*/  @!P6 VIADD R165, R165, 0x1 ;  /* 0x00000001a5a5e836 */ /* 0x000fe20000000000 */
[----:B------:R-:W-:Y:S02]  /*2190*/  ISETP.NE.AND P6, PT, R3, RZ, PT ;  /* 0x000000ff0300720c */ /* 0x000fe40003fc5270 */
[----:B------:R-:W-:Y:S02]  /*21a0*/  ISETP.GE.U32.AND P5, PT, R22, R157, PT ;  /* 0x0000009d1600720c */ /* 0x000fe40003fa6070 */
[----:B------:R-:W-:-:S04]  /*21b0*/  LOP3.LUT R22, R6, R3, RZ, 0x3c, !PT ;  /* 0x0000000306167212 */ /* 0x000fc800078e3cff */
[----:B------:R-:W-:-:S07]  /*21c0*/  ISETP.GE.AND P3, PT, R22, RZ, PT ;  /* 0x000000ff1600720c */ /* 0x000fce0003f66270 */
[----:B------:R-:W-:Y:S01]  /*21d0*/  @P5 VIADD R165, R165, 0x1 ;  /* 0x00000001a5a55836 */ /* 0x000fe20000000000 */
[----:B------:R-:W-:-:S05]  /*21e0*/  ISETP.GE.AND P5, PT, R6, RZ, PT ;  /* 0x000000ff0600720c */ /* 0x000fca0003fa6270 */
[----:B------:R-:W-:Y:S01]  /*21f0*/  @!P3 IMAD.MOV R165, RZ, RZ, -R165 ;  /* 0x000000ffffa5b224 */ /* 0x000fe200078e0aa5 */
[----:B------:R-:W-:-:S05]  /*2200*/  @!P6 LOP3.LUT R165, RZ, R3, RZ, 0x33, !PT ;  /* 0x00000003ffa5e212 */ /* 0x000fca00078e33ff */
[----:B------:R-:W-:-:S05]  /*2210*/  IMAD R22, R165, -0x8, R2 ;  /* 0xfffffff8a5167824 */ /* 0x000fca00078e0202 */
[----:B------:R-:W-:-:S04]  /*2220*/  VIMNMX R167, R22, 0x8, PT ;  /* 0x0000000816a77848 */ /* 0x000fc80003fe0100 */
[----:B------:R-:W-:-:S04]  /*2230*/  IABS R159, R167 ;  /* 0x000000a7009f7213 */ /* 0x000fc80000000000 */
[----:B------:R-:W1:Y:S08]  /*2240*/  I2F.RP R157, R159 ;  /* 0x0000009f009d7306 */ /* 0x000e700000209400 */
[----:B-1----:R-:W1:Y:S02]  /*2250*/  MUFU.RCP R157, R157 ;  /* 0x0000009d009d7308 */ /* 0x002e640000001000 */
[----:B-1----:R-:W-:Y:S01]  /*2260*/  VIADD R22, R157, 0xffffffe ;  /* 0x0ffffffe9d167836 */ /* 0x002fe20000000000 */
[----:B------:R-:W-:-:S05]  /*2270*/  LOP3.LUT R157, RZ, R167, RZ, 0x33, !PT ;  /* 0x000000a7ff9d7212 */ /* 0x000fca00078e33ff */
[----:B------:R1:W2:Y:S02]  /*2280*/  F2I.FTZ.U32.TRUNC.NTZ R23, R22 ;  /* 0x0000001600177305 */ /* 0x0002a4000021f000 */
[----:B-1----:R-:W-:Y:S02]  /*2290*/  IMAD.MOV.U32 R22, RZ, RZ, RZ ;  /* 0x000000ffff167224 */ /* 0x002fe400078e00ff */
[----:B--2---:R-:W-:-:S04]  /*22a0*/  IMAD.MOV R158, RZ, RZ, -R23 ;  /* 0x000000ffff9e7224 */ /* 0x004fc800078e0a17 */
[----:B------:R-:W-:Y:S01]  /*22b0*/  IMAD R161, R158, R159, RZ ;  /* 0x0000009f9ea17224 */ /* 0x000fe200078e02ff */
[----:B------:R-:W-:-:S03]  /*22c0*/  IABS R158, R167 ;  /* 0x000000a7009e7213 */ /* 0x000fc60000000000 */
[----:B------:R-:W-:Y:S01]  /*22d0*/  IMAD.HI.U32 R23, R23, R161, R22 ;  /* 0x000000a117177227 */ /* 0x000fe200078e0016 */
[----:B------:R-:W-:-:S03]  /*22e0*/  IABS R161, R6 ;  /* 0x0000000600a17213 */ /* 0x000fc60000000000 */
[----:B------:R-:W-:Y:S02]  /*22f0*/  IMAD.MOV R158, RZ, RZ, -R158 ;  /* 0x000000ffff9e7224 */ /* 0x000fe400078e0a9e */
[----:B------:R-:W-:-:S04]  /*2300*/  IMAD.HI.U32 R22, R23, R161, RZ ;  /* 0x000000a117167227 */ /* 0x000fc800078e00ff */
[----:B------:R-:W-:-:S05]  /*2310*/  IMAD R22, R22, R158, R161 ;  /* 0x0000009e16167224 */ /* 0x000fca00078e02a1 */
[----:B------:R-:W-:-:S13]  /*2320*/  ISETP.GT.U32.AND P3, PT, R159, R22, PT ;  /* 0x000000169f00720c */ /* 0x000fda0003f64070 */
[----:B------:R-:W-:-:S05]  /*2330*/  @!P3 IMAD.IADD R22, R22, 0x1, -R159 ;  /* 0x000000011616b824 */ /* 0x000fca00078e0a9f */
[----:B------:R-:W-:-:S13]  /*2340*/  ISETP.GT.U32.AND P3, PT, R159, R22, PT ;  /* 0x000000169f00720c */ /* 0x000fda0003f64070 */
[----:B------:R-:W-:Y:S01]  /*2350*/  @!P3 IMAD.IADD R22, R22, 0x1, -R159 ;  /* 0x000000011616b824 */ /* 0x000fe200078e0a9f */
[----:B------:R-:W-:-:S03]  /*2360*/  ISETP.NE.AND P3, PT, R167, RZ, PT ;  /* 0x000000ffa700720c */ /* 0x000fc60003f65270 */
[----:B------:R-:W-:-:S05]  /*2370*/  @!P5 IMAD.MOV R22, RZ, RZ, -R22 ;  /* 0x000000ffff16d224 */ /* 0x000fca00078e0a16 */
[----:B------:R-:W-:-:S05]  /*2380*/  SEL R22, R157, R22, !P3 ;  /* 0x000000169d167207 */ /* 0x000fca0005800000 */
[----:B------:R-:W-:-:S04]  /*2390*/  IMAD R22, R165, 0x8, R22 ;  /* 0x00000008a5167824 */ /* 0x000fc800078e0216 */
[----:B------:R-:W-:-:S05]  /*23a0*/  IMAD.SHL.U32 R22, R22, 0x80, RZ ;  /* 0x0000008016167824 */ /* 0x000fca00078e00ff */
[----:B------:R-:W-:Y:S01]  /*23b0*/  R2UR UR11, R22 ;  /* 0x00000000160b72ca */ /* 0x000fe200000e0000 */
[----:B------:R-:W-:-:S04]  /*23c0*/  IMAD.MOV R22, RZ, RZ, -R165 ;  /* 0x000000ffff167224 */ /* 0x000fc800078e0aa5 */
[----:B------:R-:W-:-:S05]  /*23d0*/  IMAD R22, R3, R22, R6 ;  /* 0x0000001603167224 */ /* 0x000fca00078e0206 */
[----:B------:R-:W-:Y:S02]  /*23e0*/  IABS R160, R22 ;  /* 0x0000001600a07213 */ /* 0x000fe40000000000 */
[----:B------:R-:W-:-:S03]  /*23f0*/  LOP3.LUT R22, R22, R167, RZ, 0x3c, !PT ;  /* 0x000000a716167212 */ /* 0x000fc600078e3cff */
[----:B------:R-:W-:Y:S01]  /*2400*/  IMAD.HI.U32 R23, R23, R160, RZ ;  /* 0x000000a017177227 */ /* 0x000fe200078e00ff */
[----:B------:R-:W-:-:S03]  /*2410*/  ISETP.GE.AND P5, PT, R22, RZ, PT ;  /* 0x000000ff1600720c */ /* 0x000fc60003fa6270 */
[----:B------:R-:W-:-:S05]  /*2420*/  IMAD R158, R23, R158, R160 ;  /* 0x0000009e179e7224 */ /* 0x000fca00078e02a0 */
[----:B------:R-:W-:-:S13]  /*2430*/  ISETP.GT.U32.AND P6, PT, R159, R158, PT ;  /* 0x0000009e9f00720c */ /* 0x000fda0003fc4070 */
[----:B------:R-:W-:Y:S02]  /*2440*/  @!P6 IMAD.IADD R158, R158, 0x1, -R159 ;  /* 0x000000019e9ee824 */ /* 0x000fe400078e0a9f */
[----:B------:R-:W-:-:S03]  /*2450*/  @!P6 VIADD R23, R23, 0x1 ;  /* 0x000000011717e836 */ /* 0x000fc60000000000 */
[----:B------:R-:W-:-:S13]  /*2460*/  ISETP.GE.U32.AND P6, PT, R158, R159, PT ;  /* 0x0000009f9e00720c */ /* 0x000fda0003fc6070 */
[----:B------:R-:W-:-:S04]  /*2470*/  @P6 VIADD R23, R23, 0x1 ;  /* 0x0000000117176836 */ /* 0x000fc80000000000 */
[----:B------:R-:W-:-:S05]  /*2480*/  @!P5 IMAD.MOV R23, RZ, RZ, -R23 ;  /* 0x000000ffff17d224 */ /* 0x000fca00078e0a17 */
[----:B------:R-:W-:-:S05]  /*2490*/  SEL R23, R157, R23, !P3 ;  /* 0x000000179d177207 */ /* 0x000fca0005800000 */
[----:B------:R-:W-:-:S05]  /*24a0*/  IMAD.SHL.U32 R23, R23, 0x100, RZ ;  /* 0x0000010017177824 */ /* 0x000fca00078e00ff */
[----:B------:R-:W-:-:S15]  /*24b0*/  R2UR UR15, R23 ;  /* 0x00000000170f72ca */ /* 0x000fde00000e0000 */
.L_x_6:
[----:B------:R-:W-:-:S04]  /*24c0*/  IMAD.U32 R22, R162, -0x80000000, RZ ;  /* 0x80000000a2167824 */ /* 0x000fc800078e00ff */
[----:B------:R-:W1:Y:S02]  /*24d0*/  SYNCS.PHASECHK.TRANS64.TRYWAIT P3, [UR7], R22 ;  /* 0x00000016ff0075a7 */ /* 0x000e640008060147 */
[----:B-1----:R-:W-:Y:S05]  /*24e0*/  @!P3 BRA `(.L_x_7) ;  /* 0x0000001c0054b947 */ /* 0x002fea0003800000 */
.L_x_13:
[----:B------:R-:W1:Y:S01]  /*24f0*/  SHFL.IDX PT, R22, R163, RZ, 0x1f ;  /* 0x00001fffa3167589 */ /* 0x000e6200000e0000 */
[----:B------:R-:W-:Y:S01]  /*2500*/  ULEA UR6, UR29, UR24, 0xe ;  /* 0x000000181d067291 */ /* 0x000fe2000f8e703f */
[----:B------:R-:W-:Y:S01]  /*2510*/  WARPGROUP.ARRIVE ;  /* 0x00000000000079c5 */ /* 0x000fe20000000000 */
[----:B------:R-:W-:Y:S01]  /*2520*/  UMOV UR23, 0x40000040 ;  /* 0x4000004000177882 */ /* 0x000fe20000000000 */
[----:B------:R-:W-:Y:S01]  /*2530*/  ISETP.GT.AND P3, PT, R164, UR4, P2 ;  /* 0x00000004a4007c0c */ /* 0x000fe20009764270 */
[----:B------:R-:W-:Y:S01]  /*2540*/  USHF.R.U32.HI UR8, URZ, 0x4, UR6 ;  /* 0x000000043f087899 */ /* 0x000fe20008011606 */
[----:B------:R-:W-:Y:S01]  /*2550*/  IMAD.MOV.U32 R161, RZ, RZ, R155 ;  /* 0x000000ffffa17224 */ /* 0x000fe200078e009b */
[----:B------:R-:W-:Y:S02]  /*2560*/  ULEA UR6, UR29, UR28, 0xf ;  /* 0x0000001c1d067291 */ /* 0x000fe4000f8e783f */
[----:B------:R-:W-:Y:S02]  /*2570*/  ULOP3.LUT UR8, UR8, 0x3fff, URZ, 0xc0, !UPT ;  /* 0x00003fff08087892 */ /* 0x000fe4000f8ec03f */
[----:B------:R-:W-:-:S02]  /*2580*/  USHF.R.U32.HI UR6, URZ, 0x4, UR6 ;  /* 0x000000043f067899 */ /* 0x000fc40008011606 */
[----:B------:R-:W-:Y:S02]  /*2590*/  UIADD3 UR27, UR27, 0x1, URZ ;  /* 0x000000011b1b7890 */ /* 0x000fe4000fffe03f */
[----:B------:R-:W-:Y:S02]  /*25a0*/  ULOP3.LUT UR6, UR6, 0x3fff, URZ, 0xc0, !UPT ;  /* 0x00003fff06067892 */ /* 0x000fe4000f8ec03f */
[----:B------:R-:W-:Y:S02]  /*25b0*/  USHF.L.U32 UR10, UR30, 0x7, URZ ;  /* 0x000000071e0a7899 */ /* 0x000fe4000800063f */
[----:B------:R-:W-:Y:S01]  /*25c0*/  ULOP3.LUT UR22, UR6, 0x8000000, URZ, 0xfc, !UPT ;  /* 0x0800000006167892 */ /* 0x000fe2000f8efc3f */
[----:B------:R-:W-:Y:S01]  /*25d0*/  VOTEU.ANY UP1, P3 ;  /* 0x00000000003f7886 */ /* 0x000fe20001820100 */
[----:B-1----:R-:W-:-:S03]  /*25e0*/  R2UR UR7, R22 ;  /* 0x00000000160772ca */ /* 0x002fc600000e0000 */
[----:B------:R-:W-:-:S10]  /*25f0*/  UMOV UR14, UR10 ;  /* 0x0000000a000e7c82 */ /* 0x000fd40008000000 */
[----:B------:R-:W-:-:S04]  /*2600*/  USHF.L.U32 UR7, UR7, 0x7, URZ ;  /* 0x0000000707077899 */ /* 0x000fc8000800063f */
[----:B------:R-:W-:-:S04]  /*2610*/  ULOP3.LUT UR7, UR7, 0x380, URZ, 0xc0, !UPT ;  /* 0x0000038007077892 */ /* 0x000fc8000f8ec03f */
[----:B------:R-:W-:-:S03]  /*2620*/  UIADD3 UR8, UP0, UR7, UR8, URZ ;  /* 0x0000000807087290 */ /* 0x000fc6000ff1e03f */
[----:B------:R-:W-:Y:S01]  /*2630*/  UMOV UR7, URZ ;  /* 0x0000003f00077c82 */ /* 0x000fe20008000000 */
[----:B------:R-:W-:Y:S02]  /*2640*/  UIADD3.X UR9, URZ, URZ, URZ, UP0, !UPT ;  /* 0x0000003f3f097290 */ /* 0x000fe400087fe43f */
[----:B------:R-:W-:Y:S02]  /*2650*/  ULOP3.LUT UR20, UR8, 0x4000000, URZ, 0xfc, !UPT ;  /* 0x0400000008147892 */ /* 0x000fe4000f8efc3f */
[----:B------:R-:W-:Y:S01]  /*2660*/  ULOP3.LUT UR21, UR9, 0x40000040, URZ, 0xfc, !UPT ;  /* 0x4000004009157892 */ /* 0x000fe2000f8efc3f */
[----:B------:R-:W-:Y:S01]  /*2670*/  VOTEU.ANY UP0, P1 ;  /* 0x00000000003f7886 */ /* 0x000fe20000800100 */
[----:B------:R-:W-:-:S07]  /*2680*/  @P3 IADD3 R22, P1, R152, 0x30, RZ ;  /* 0x0000003098163810 */ /* 0x000fce0007f3e0ff */
[----:B------:R-:W-:Y:S01]  /*2690*/  QGMMA.64x256x32.F32.E4M3.E4M3 R24, gdesc[UR20], R24, UP0 ;  /* 0x03e00000141879f3 */ /* 0x000fe2000bf00818 */
[----:B------:R-:W-:Y:S01]  /*26a0*/  UMOV UR20, 0x4000002 ;  /* 0x0400000200147882 */ /* 0x000fe20000000000 */
[----:B------:R-:W-:Y:S01]  /*26b0*/  UMOV UR21, 0x40000040 ;  /* 0x4000004000157882 */ /* 0x000fe20000000000 */
[----:B------:R-:W-:Y:S01]  /*26c0*/  UMOV UR22, 0x8000002 ;  /* 0x0800000200167882 */ /* 0x000fe20000000000 */
[----:B------:R-:W-:Y:S01]  /*26d0*/  UMOV UR23, 0x40000040 ;  /* 0x4000004000177882 */ /* 0x000fe20000000000 */
[----:B------:R-:W-:Y:S02]  /*26e0*/  UIADD3.64 UR20, UR8, UR20, URZ ;  /* 0x0000001408147297 */ /* 0x000fe4000fffe03f */
[----:B------:R-:W-:Y:S02]  /*26f0*/  UIADD3.64 UR22, UR6, UR22, URZ ;  /* 0x0000001606167297 */ /* 0x000fe4000fffe03f */
[----:B------:R-:W-:-:S04]  /*2700*/  UISETP.GE.AND UP0, UPT, UR27, 0x4, UPT ;  /* 0x000000041b00788c */ /* 0x000fc8000bf06270 */
[----:B------:R-:W-:-:S03]  /*2710*/  USEL UR27, UR27, URZ, !UP0 ;  /* 0x0000003f1b1b7287 */ /* 0x000fc6000c000000 */
[----:B------:R-:W-:Y:S01]  /*2720*/  VOTEU.ANY UP0, P3 ;  /* 0x00000000003f7886 */ /* 0x000fe20001800100 */
[----:B------:R-:W-:Y:S01]  /*2730*/  ULEA UR12, UR27, UR28, 0xf ;  /* 0x0000001c1b0c7291 */ /* 0x000fe2000f8e783f */
[----:B------:R-:W-:Y:S01]  /*2740*/  QGMMA.64x256x32.F32.E4M3.E4M3 R24, gdesc[UR20], R24 ;  /* 0x03e00000141879f3 */ /* 0x000fe20008700818 */
[----:B------:R-:W-:Y:S01]  /*2750*/  UMOV UR20, 0x4000004 ;  /* 0x0400000400147882 */ /* 0x000fe20000000000 */
[----:B------:R-:W-:Y:S01]  /*2760*/  UMOV UR21, 0x40000040 ;  /* 0x4000004000157882 */ /* 0x000fe20000000000 */
[----:B------:R-:W-:Y:S01]  /*2770*/  UMOV UR22, 0x8000004 ;  /* 0x0800000400167882 */ /* 0x000fe20000000000 */
[----:B------:R-:W-:Y:S01]  /*2780*/  UMOV UR23, 0x40000040 ;  /* 0x4000004000177882 */ /* 0x000fe20000000000 */
[----:B------:R-:W-:Y:S02]  /*2790*/  UIADD3.64 UR20, UR8, UR20, URZ ;  /* 0x0000001408147297 */ /* 0x000fe4000fffe03f */
[----:B------:R-:W-:-:S09]  /*27a0*/  UIADD3.64 UR22, UR6, UR22, URZ ;  /* 0x0000001606167297 */ /* 0x000fd2000fffe03f */
[----:B------:R-:W-:Y:S01]  /*27b0*/  QGMMA.64x256x32.F32.E4M3.E4M3 R24, gdesc[UR20], R24 ;  /* 0x03e00000141879f3 */ /* 0x000fe20008700818 */
[----:B------:R-:W-:Y:S01]  /*27c0*/  UMOV UR20, 0x4000006 ;  /* 0x0400000600147882 */ /* 0x000fe20000000000 */
[----:B------:R-:W-:Y:S01]  /*27d0*/  UMOV UR21, 0x40000040 ;  /* 0x4000004000157882 */ /* 0x000fe20000000000 */
[----:B------:R-:W-:Y:S01]  /*27e0*/  UMOV UR22, 0x8000006 ;  /* 0x0800000600167882 */ /* 0x000fe20000000000 */
[----:B------:R-:W-:Y:S01]  /*27f0*/  UMOV UR23, 0x40000040 ;  /* 0x4000004000177882 */ /* 0x000fe20000000000 */
[----:B------:R-:W-:Y:S02]  /*2800*/  UIADD3.64 UR20, UR8, UR20, URZ ;  /* 0x0000001408147297 */ /* 0x000fe4000fffe03f */
[----:B------:R-:W-:Y:S01]  /*2810*/  UIADD3.64 UR22, UR6, UR22, URZ ;  /* 0x0000001606167297 */ /* 0x000fe2000fffe03f */
[----:B------:R-:W-:Y:S01]  /*2820*/  @P3 R2UR UR6, R22 ;  /* 0x00000000160632ca */ /* 0x000fe200000e0000 */
[----:B------:R-:W-:-:S05]  /*2830*/  @P3 IMAD.X R22, RZ, RZ, R153, P1 ;  /* 0x000000ffff163224 */ /* 0x000fca00008e0699 */
[----:B------:R-:W-:Y:S02]  /*2840*/  @P3 R2UR UR7, R22 ;  /* 0x00000000160732ca */ /* 0x000fe400000e0000 */
[----:B------:R-:W-:-:S04]  /*2850*/  @P3 IADD3 R22, P1, R152, 0xb0, RZ ;  /* 0x000000b098163810 */ /* 0x000fc80007f3e0ff */
[----:B------:R-:W-:Y:S01]  /*2860*/  @P3 R2UR UR8, R22 ;  /* 0x00000000160832ca */ /* 0x000fe200000e0000 */
[----:B------:R-:W-:Y:S01]  /*2870*/  @P3 IMAD.X R22, RZ, RZ, R153, P1 ;  /* 0x000000ffff163224 */ /* 0x000fe200008e0699 */
[----:B------:R-:W-:-:S04]  /*2880*/  ISETP.LE.AND P1, PT, R164, UR4, PT ;  /* 0x00000004a4007c0c */ /* 0x000fc8000bf23270 */
[----:B------:R-:W-:Y:S01]  /*2890*/  @P3 R2UR UR9, R22 ;  /* 0x00000000160932ca */ /* 0x000fe200000e0000 */
[----:B------:R-:W-:Y:S01]  /*28a0*/  IMAD.U32 R22, RZ, RZ, UR6 ;  /* 0x00000006ff167e24 */ /* 0x000fe2000f8e00ff */
[----:B------:R-:W-:Y:S01]  /*28b0*/  ISETP.EQ.AND P1, PT, R154, RZ, !P1 ;  /* 0x000000ff9a00720c */ /* 0x000fe20004f22270 */
[----:B------:R-:W-:-:S03]  /*28c0*/  IMAD.U32 R23, RZ, RZ, UR7 ;  /* 0x00000007ff177e24 */ /* 0x000fc6000f8e00ff */
[----:B------:R-:W-:Y:S01]  /*28d0*/  @P3 R2UR UR6, R22 ;  /* 0x00000000160632ca */ /* 0x000fe200000e0000 */
[----:B------:R-:W-:Y:S01]  /*28e0*/  IMAD.U32 R22, RZ, RZ, UR8 ;  /* 0x00000008ff167e24 */ /* 0x000fe2000f8e00ff */
[----:B------:R-:W-:Y:S01]  /*28f0*/  @P3 R2UR UR7, R23 ;  /* 0x00000000170732ca */ /* 0x000fe200000e0000 */
[----:B------:R-:W-:-:S03]  /*2900*/  ULEA UR8, UR27, UR24, 0xe ;  /* 0x000000181b087291 */ /* 0x000fc6000f8e703f */
[----:B------:R-:W-:Y:S01]  /*2910*/  @P3 R2UR UR16, R22 ;  /* 0x00000000161032ca */ /* 0x000fe200000e0000 */
[----:B------:R-:W-:Y:S01]  /*2920*/  IMAD.U32 R23, RZ, RZ, UR9 ;  /* 0x00000009ff177e24 */ /* 0x000fe2000f8e00ff */
[----:B------:R-:W-:Y:S01]  /*2930*/  ULEA UR9, UR27, UR25, 0x3 ;  /* 0x000000191b097291 */ /* 0x000fe2000f8e183f */
[----:B------:R-:W-:-:S03]  /*2940*/  @P1 IMAD.MOV.U32 R22, RZ, RZ, 0xc000 ;  /* 0x0000c000ff161424 */ /* 0x000fc600078e00ff */
[----:B------:R-:W-:-:S03]  /*2950*/  @P3 R2UR UR17, R23 ;  /* 0x00000000171132ca */ /* 0x000fc600000e0000 */
[----:B------:R-:W-:Y:S01]  /*2960*/  UMOV UR13, UR9 ;  /* 0x00000009000d7c82 */ /* 0x000fe20008000000 */
[----:B------:R-:W-:Y:S01]  /*2970*/  QGMMA.64x256x32.F32.E4M3.E4M3 R24, gdesc[UR20], R24, gsb0 ;  /* 0x03e00000141879f3 */ /* 0x000fe20008000818 */
[----:B------:R-:W-:Y:S01]  /*2980*/  UMOV UR20, UR35 ;  /* 0x0000002300147c82 */ /* 0x000fe20008000000 */
[----:B------:R-:W-:Y:S01]  /*2990*/  UMOV UR21, UR39 ;  /* 0x0000002700157c82 */ /* 0x000fe20008000000 */
[----:B------:R-:W-:Y:S02]  /*29a0*/  WARPGROUP.DEPBAR.LE gsb0, 0x1 ;  /* 0x00008000000079c5 */ /* 0x000fe40000010100 */
[----:B------:R1:W-:Y:S01]  /*29b0*/  @P1 SYNCS.ARRIVE.TRANS64 RZ, [UR9], R22 ;  /* 0x00000016ffff19a7 */ /* 0x0003e20008000009 */
[----:B------:R-:W-:Y:S01]  /*29c0*/  BAR.SYNC.DEFER_BLOCKING 0x0 ;  /* 0x0000000000007b1d */ /* 0x000fe20000010000 */
[----:B------:R-:W-:-:S05]  /*29d0*/  ISETP.NE.AND P1, PT, R156, UR19, PT ;  /* 0x000000139c007c0c */ /* 0x000fca000bf25270 */
[----:B------:R1:W-:Y:S01]  /*29e0*/  @UP0 UTMALDG.2D [UR8], [UR6] ;  /* 0x00000008060005b4 */ /* 0x0003e20008008000 */
[----:B------:R1:W-:Y:S07]  /*29f0*/  @UP1 UTMALDG.2D [UR12], [UR16] ;  /* 0x0000000c100015b4 */ /* 0x0003ee0008008000 */
[----:B-1----:R-:W-:Y:S05]  /*2a00*/  @P1 BRA `(.L_x_8) ;  /* 0x0000000800581947 */ /* 0x002fea0003800000 */
[----:B------:R-:W-:Y:S01]  /*2a10*/  @P0 IADD3 R22, P3, R152, 0x130, RZ ;  /* 0x0000013098160810 */ /* 0x000fe20007f7e0ff */
[----:B------:R-:W1:Y:S01]  /*2a20*/  SHFL.IDX PT, R155, R5, RZ, 0x1f ;  /* 0x00001fff059b7589 */ /* 0x000e6200000e0000 */
[----:B------:R-:W-:Y:S02]  /*2a30*/  WARPGROUP.DEPBAR.LE gsb0, 0x0 ;  /* 0x00008000000079c5 */ /* 0x000fe40000010000 */
[----:B------:R-:W-:Y:S01]  /*2a40*/  @P0 R2UR UR6, R22 ;  /* 0x00000000160602ca */ /* 0x000fe200000e0000 */
[----:B------:R-:W-:Y:S01]  /*2a50*/  @P0 IMAD.X R22, RZ, RZ, R153, P3 ;  /* 0x000000ffff160224 */ /* 0x000fe200018e0699 */
[----:B------:R-:W-:-:S04]  /*2a60*/  DEPBAR.LE SB0, 0x0 ;  /* 0x000080000000791a */ /* 0x000fc80000000000 */
[----:B------:R-:W-:Y:S01]  /*2a70*/  @P0 R2UR UR7, R22 ;  /* 0x00000000160702ca */ /* 0x000fe200000e0000 */
[----:B------:R-:W-:Y:S01]  /*2a80*/  VOTEU.ANY UP0, P0 ;  /* 0x00000000003f7886 */ /* 0x000fe20000000100 */
[----:B------:R-:W-:Y:S02]  /*2a90*/  F2FP.SATFINITE.E4M3.F32.PACK_AB_MERGE_C R156, R31, R30, R156.H1 ;  /* 0x0000001e1f9c723e */ /* 0x000fe4000480719c */
[----:B------:R-:W-:Y:S02]  /*2aa0*/  F2FP.SATFINITE.E4M3.F32.PACK_AB_MERGE_C R157, R33, R32, R157.H1 ;  /* 0x00000020219d723e */ /* 0x000fe4000480719d */
[----:B------:R-:W-:Y:S01]  /*2ab0*/  F2FP.SATFINITE.E4M3.F32.PACK_AB_MERGE_C R158, R35, R34, R158.H1 ;  /* 0x00000022239e723e */ /* 0x000fe2000480719e */
[----:B------:R-:W-:Y:S01]  /*2ac0*/  IMAD.U32 R22, RZ, RZ, UR6 ;  /* 0x00000006ff167e24 */ /* 0x000fe2000f8e00ff */
[----:B------:R-:W-:Y:S01]  /*2ad0*/  F2FP.SATFINITE.E4M3.F32.PACK_AB_MERGE_C R159, R37, R36, R159.H1 ;  /* 0x00000024259f723e */ /* 0x000fe2000480719f */
[----:B------:R2:W-:Y:S01]  /*2ae0*/  STS.U16 [R17+UR5+0x31008], R156 ;  /* 0x0310089c11007988 */ /* 0x0005e20008000405 */
[----:B------:R-:W-:-:S02]  /*2af0*/  F2FP.SATFINITE.E4M3.F32.PACK_AB_MERGE_C R160, R41, R40, R160.H1 ;  /* 0x0000002829a0723e */ /* 0x000fc400048071a0 */
[----:B------:R-:W-:Y:S01]  /*2b00*/  @P0 R2UR UR6, R22 ;  /* 0x00000000160602ca */ /* 0x000fe200000e0000 */
[----:B------:R-:W-:Y:S01]  /*2b10*/  IMAD.U32 R23, RZ, RZ, UR7 ;  /* 0x00000007ff177e24 */ /* 0x000fe2000f8e00ff */
[----:B------:R-:W-:Y:S02]  /*2b20*/  F2FP.SATFINITE.E4M3.F32.PACK_AB_MERGE_C R22, R25, R24, R22.H1 ;  /* 0x000000181916723e */ /* 0x000fe40004807116 */
[----:B-1----:R-:W-:Y:S02]  /*2b30*/  R2UR UR17, R155 ;  /* 0x000000009b1172ca */ /* 0x002fe400000e0000 */
[----:B------:R-:W-:Y:S01]  /*2b40*/  @P0 R2UR UR7, R23 ;  /* 0x00000000170702ca */ /* 0x000fe200000e0000 */
[----:B------:R1:W-:Y:S01]  /*2b50*/  STS.U16 [R17+UR5+0x30c00], R22 ;  /* 0x030c001611007988 */ /* 0x0003e20008000405 */
[----:B------:R-:W-:Y:S02]  /*2b60*/  F2FP.SATFINITE.E4M3.F32.PACK_AB_MERGE_C R23, R27, R26, R23.H1 ;  /* 0x0000001a1b17723e */ /* 0x000fe40004807117 */
[----:B------:R-:W-:-:S02]  /*2b70*/  F2FP.SATFINITE.E4M3.F32.PACK_AB_MERGE_C R155, R29, R28, R155.H1 ;  /* 0x0000001c1d9b723e */ /* 0x000fc4000480719b */
[----:B--2---:R-:W-:Y:S01]  /*2b80*/  F2FP.SATFINITE.E4M3.F32.PACK_AB_MERGE_C R156, R47, R46, R156.H1 ;  /* 0x0000002e2f9c723e */ /* 0x004fe2000480719c */
[----:B------:R2:W-:Y:S01]  /*2b90*/  STS.U16 [R17+UR5+0x31000], R23 ;  /* 0x0310001711007988 */ /* 0x0005e20008000405 */
[----:B-1----:R-:W-:-:S03]  /*2ba0*/  F2FP.SATFINITE.E4M3.F32.PACK_AB_MERGE_C R22, R39, R38, R22.H1 ;  /* 0x000000262716723e */ /* 0x002fc60004807116 */
[----:B------:R1:W-:Y:S01]  /*2bb0*/  STS.U16 [R17+UR5+0x30c08], R155 ;  /* 0x030c089b11007988 */ /* 0x0003e20008000405 */
[----:B------:R-:W-:Y:S02]  /*2bc0*/  ULEA UR16, UR17, UR5, 0xe ;  /* 0x0000000511107291 */ /* 0x000fe4000f8e703f */
[----:B------:R-:W-:Y:S01]  /*2bd0*/  ULEA UR17, UR17, UR31, 0x7 ;  /* 0x0000001f11117291 */ /* 0x000fe2000f8e383f */
[----:B------:R3:W-:Y:S01]  /*2be0*/  STS.U16 [R11+UR5+0x30c00], R157 ;  /* 0x030c009d0b007988 */ /* 0x0007e20008000405 */
[----:B--2---:R-:W-:Y:S01]  /*2bf0*/  F2FP.SATFINITE.E4M3.F32.PACK_AB_MERGE_C R23, R43, R42, R23.H1 ;  /* 0x0000002a2b17723e */ /* 0x004fe20004807117 */
[----:B------:R-:W-:Y:S02]  /*2c00*/  @UP0 UIADD3 UR16, UR16, 0x30c00, URZ ;  /* 0x00030c0010100890 */ /* 0x000fe4000fffe03f */
[----:B------:R2:W-:Y:S01]  /*2c10*/  STS.U16 [R11+UR5+0x31000], R158 ;  /* 0x0310009e0b007988 */ /* 0x0005e20008000405 */
[----:B------:R-:W-:Y:S01]  /*2c20*/  VOTEU.ANY UP0, P0 ;  /* 0x00000000003f7886 */ /* 0x000fe20000000100 */
[----:B-1----:R-:W-:-:S02]  /*2c30*/  F2FP.SATFINITE.E4M3.F32.PACK_AB_MERGE_C R155, R45, R44, R155.H1 ;  /* 0x0000002c2d9b723e */ /* 0x002fc4000480719b */
[----:B------:R1:W-:Y:S01]  /*2c40*/  STS.U16 [R12+UR5+0x31000], R22 ;  /* 0x031000160c007988 */ /* 0x0003e20008000405 */
[----:B---3--:R-:W-:-:S03]  /*2c50*/  F2FP.SATFINITE.E4M3.F32.PACK_AB_MERGE_C R157, R49, R48, R157.H1 ;  /* 0x00000030319d723e */ /* 0x008fc6000480719d */
[----:B------:R3:W-:Y:S01]  /*2c60*/  STS.U16 [R12+UR5+0x30c00], R159 ;  /* 0x030c009f0c007988 */ /* 0x0007e20008000405 */
[----:B--2---:R-:W-:-:S03]  /*2c70*/  F2FP.SATFINITE.E4M3.F32.PACK_AB_MERGE_C R158, R51, R50, R158.H1 ;  /* 0x00000032339e723e */ /* 0x004fc6000480719e */
[----:B------:R2:W-:Y:S01]  /*2c80*/  STS.U16 [R13+UR5+0x30c00], R160 ;  /* 0x030c00a00d007988 */ /* 0x0005e20008000405 */
[----:B-1----:R-:W-:-:S03]  /*2c90*/  F2FP.SATFINITE.E4M3.F32.PACK_AB_MERGE_C R22, R53, R52, R22.H1 ;  /* 0x000000343516723e */ /* 0x002fc60004807116 */
        /* <DEDUP_REMOVED lines=98> */
[----:B------:R2:W-:Y:S04]  /*32c0*/  STS.U16 [R8+UR5+0x34c00], R155 ;  /* 0x034c009b08007988 */ /* 0x0005e80008000405 */
[----:B------:R2:W-:Y:S04]  /*32d0*/  STS.U16 [R8+UR5+0x35000], R156 ;  /* 0x0350009c08007988 */ /* 0x0005e80008000405 */
[----:B------:R2:W-:Y:S04]  /*32e0*/  STS.U16 [R9+UR5+0x34c00], R157 ;  /* 0x034c009d09007988 */ /* 0x0005e80008000405 */
[----:B------:R2:W-:Y:S04]  /*32f0*/  STS.U16 [R9+UR5+0x35000], R22 ;  /* 0x0350001609007988 */ /* 0x0005e80008000405 */
[----:B------:R2:W-:Y:S04]  /*3300*/  STS.U16 [R10+UR5+0x34c00], R158 ;  /* 0x034c009e0a007988 */ /* 0x0005e80008000405 */
[----:B------:R2:W-:Y:S01]  /*3310*/  STS.U16 [R10+UR5+0x35000], R159 ;  /* 0x0350009f0a007988 */ /* 0x0005e20008000405 */
[----:B------:R1:W-:Y:S06]  /*3320*/  MEMBAR.ALL.CTA ;  /* 0x0000000000007992 */ /* 0x0003ec0000008000 */
[----:B-1----:R-:W1:Y:S02]  /*3330*/  FENCE.VIEW.ASYNC.S ;  /* 0x00000000000073c6 */ /* 0x002e640000000000 */
[----:B-1----:R-:W-:Y:S06]  /*3340*/  BAR.SYNC.DEFER_BLOCKING 0x0 ;  /* 0x0000000000007b1d */ /* 0x002fec0000010000 */
[----:B------:R2:W-:Y:S02]  /*3350*/  @UP0 UTMASTG.2D [UR16], [UR6] ;  /* 0x00000010060003b5 */ /* 0x0005e40008008000 */
[----:B--2---:R0:W-:Y:S02]  /*3360*/  UTMACMDFLUSH ;  /* 0x00000000000079b7 */ /* 0x0041e40000000000 */
.L_x_8:
[----:B------:R-:W-:Y:S01]  /*3370*/  UIADD3 UR4, UR4, 0x1, URZ ;  /* 0x0000000104047890 */ /* 0x000fe2000fffe03f */
[----:B------:R-:W-:Y:S01]  /*3380*/  IMAD.U32 R155, RZ, RZ, UR26 ;  /* 0x0000001aff9b7e24 */ /* 0x000fe2000f8e00ff */
[----:B------:R-:W-:Y:S01]  /*3390*/  UMOV UR39, UR47 ;  /* 0x0000002f00277c82 */ /* 0x000fe20008000000 */
[----:B------:R-:W-:Y:S01]  /*33a0*/  UMOV UR35, UR43 ;  /* 0x0000002b00237c82 */ /* 0x000fe20008000000 */
[----:B------:R-:W-:Y:S01]  /*33b0*/  UMOV UR31, UR21 ;  /* 0x00000015001f7c82 */ /* 0x000fe20008000000 */
[----:B------:R-:W-:Y:S01]  /*33c0*/  UMOV UR18, UR20 ;  /* 0x0000001400127c82 */ /* 0x000fe20008000000 */
[----:B------:R-:W-:Y:S01]  /*33d0*/  ISETP.NE.AND P3, PT, R4, UR4, PT ;  /* 0x0000000404007c0c */ /* 0x000fe2000bf65270 */
[----:B------:R-:W-:Y:S01]  /*33e0*/  UMOV UR26, UR30 ;  /* 0x0000001e001a7c82 */ /* 0x000fe20008000000 */
[----:B------:R-:W-:Y:S01]  /*33f0*/  UMOV UR47, UR15 ;  /* 0x0000000f002f7c82 */ /* 0x000fe20008000000 */
[----:B------:R-:W-:Y:S01]  /*3400*/  UMOV UR43, UR11 ;  /* 0x0000000b002b7c82 */ /* 0x000fe20008000000 */
[----:B------:R-:W-:-:S09]  /*3410*/  IMAD.MOV.U32 R156, RZ, RZ, R161 ;  /* 0x000000ffff9c7224 */ /* 0x000fd200078e00a1 */
[----:B------:R-:W-:Y:S05]  /*3420*/  @P3 BRA `(.L_x_9) ;  /* 0xffffffe800e43947 */ /* 0x000fea000383ffff */
.L_x_5:
[----:B------:R-:W-:-:S04]  /*3430*/  DEPBAR.LE SB0, 0x0 ;  /* 0x000080000000791a */ /* 0x000fc80000000000 */
[----:B------:R-:W-:Y:S02]  /*3440*/  WARPGROUP.DEPBAR.LE gsb0, 0x0 ;  /* 0x00008000000079c5 */ /* 0x000fe40000010000 */
[----:B------:R-:W-:-:S04]  /*3450*/  DEPBAR.LE SB0, 0x0 ;  /* 0x000080000000791a */ /* 0x000fc80000000000 */
[----:B------:R-:W-:Y:S01]  /*3460*/  BSSY B0, `(.L_x_10) ;  /* 0x0000007000007945 */ /* 0x000fe20003800000 */
[----:B------:R-:W-:Y:S06]  /*3470*/  BAR.SYNC.DEFER_BLOCKING 0x0 ;  /* 0x0000000000007b1d */ /* 0x000fec0000010000 */
[----:B------:R-:W-:Y:S05]  /*3480*/  @P4 BRA `(.L_x_11) ;  /* 0x0000000000104947 */ /* 0x000fea0003800000 */
[----:B------:R-:W2:Y:S02]  /*3490*/  SYNCS.CCTL.IV [UR5+0x30800] ;  /* 0x03080000ff0079b1 */ /* 0x000ea40008000005 */
[----:B--2---:R-:W2:Y:S02]  /*34a0*/  SYNCS.CCTL.IV [UR5+0x30808] ;  /* 0x03080800ff0079b1 */ /* 0x004ea40008000005 */
[----:B--2---:R-:W2:Y:S01]  /*34b0*/  SYNCS.CCTL.IV [UR5+0x30810] ;  /* 0x03081000ff0079b1 */ /* 0x004ea20008000005 */
[----:B------:R-:W-:-:S04]  /*34c0*/  DEPBAR.LE SB2, 0x0 ;  /* 0x0000a0000000791a */ /* 0x000fc80000000000 */
.L_x_11:
[----:B------:R-:W-:Y:S05]  /*34d0*/  BSYNC B0 ;  /* 0x0000000000007941 */ /* 0x000fea0003800000 */
.L_x_10:
[----:B------:R-:W-:Y:S01]  /*34e0*/  S2UR UR4, SR_CTAID.Y ;  /* 0x00000000000479c3 */ /* 0x000fe20000002600 */
[----:B------:R-:W3:Y:S01]  /*34f0*/  S2R R7, SR_VIRTUALSMID ;  /* 0x0000000000077919 */ /* 0x000ee20000004300 */
[----:B------:R-:W-:Y:S01]  /*3500*/  ISETP.NE.AND P0, PT, R154, RZ, PT ;  /* 0x000000ff9a00720c */ /* 0x000fe20003f05270 */
[----:B------:R-:W-:-:S05]  /*3510*/  IMAD.MOV.U32 R9, RZ, RZ, 0x4 ;  /* 0x00000004ff097424 */ /* 0x000fca00078e00ff */
[----:B------:R-:W4:Y:S08]  /*3520*/  S2UR UR6, SR_CTAID.Z ;  /* 0x00000000000679c3 */ /* 0x000f300000002700 */
[----:B------:R-:W5:Y:S01]  /*3530*/  LDC R13, c[0x0][0xc] ;  /* 0x00000300ff0d7b82 */ /* 0x000f620000000800 */
[----:B------:R-:W-:-:S07]  /*3540*/  ULDC UR7, c[0x0][0x10] ;  /* 0x0000040000077ab9 */ /* 0x000fce0000000800 */
[----:B------:R-:W3:Y:S01]  /*3550*/  LDC.64 R2, c[0x0][0x3d0] ;  /* 0x0000f400ff027b82 */ /* 0x000ee20000000a00 */
[----:B----4-:R-:W-:Y:S01]  /*3560*/  UIMAD UR4, UR6, UR7, UR4 ;  /* 0x00000007060472a4 */ /* 0x010fe2000f8e0204 */
[----:B--2---:R-:W2:Y:S02]  /*3570*/  @!P4 SYNCS.CCTL.IV [UR5+0x30818] ;  /* 0x03081800ff00c9b1 */ /* 0x004ea40008000005 */
[----:B------:R-:W-:-:S03]  /*3580*/  ULDC.64 UR6, c[0x0][0x208] ;  /* 0x0000820000067ab9 */ /* 0x000fc60000000a00 */
[----:B-1---5:R-:W-:-:S04]  /*3590*/  IMAD R13, R13, UR4, R0 ;  /* 0x000000040d0d7c24 */ /* 0x022fc8000f8e0200 */
[----:B------:R-:W-:-:S04]  /*35a0*/  IMAD R0, R13, 0x212, RZ ;  /* 0x000002120d007824 */ /* 0x000fc800078e02ff */
[----:B------:R-:W-:-:S04]  /*35b0*/  IMAD R5, R5, 0x2, R0 ;  /* 0x0000000205057824 */ /* 0x000fc800078e0200 */
[----:B------:R-:W-:-:S04]  /*35c0*/  VIADD R5, R5, 0x2 ;  /* 0x0000000205057836 */ /* 0x000fc80000000000 */
[----:B---3--:R-:W-:Y:S01]  /*35d0*/  IMAD.WIDE R4, R5, 0x4, R2 ;  /* 0x0000000405047825 */ /* 0x008fe200078e0202 */
[----:B--2---:R-:W-:Y:S06]  /*35e0*/  BAR.SYNC.DEFER_BLOCKING 0x0 ;  /* 0x0000000000007b1d */ /* 0x004fec0000010000 */
[----:B------:R1:W-:Y:S04]  /*35f0*/  STG.E desc[UR6][R4.64], R7 ;  /* 0x0000000704007986 */ /* 0x0003e8000c101906 */
[----:B------:R1:W-:Y:S01]  /*3600*/  STG.E desc[UR6][R4.64+0x4], R9 ;  /* 0x0000040904007986 */ /* 0x0003e2000c101906 */
[----:B------:R-:W-:Y:S05]  /*3610*/  @P0 EXIT ;  /* 0x000000000000094d */ /* 0x000fea0003800000 */
[----:B------:R-:W2:Y:S01]  /*3620*/  LDS.128 R16, [UR5] ;  /* 0x00000005ff107984 */ /* 0x000ea20008000c00 */
[C---:B-1----:R-:W-:Y:S01]  /*3630*/  VIADD R7, R0.reuse, 0xfffffffe ;  /* 0xfffffffe00077836 */ /* 0x042fe20000000000 */
[C---:B------:R-:W-:Y:S01]  /*3640*/  IADD3.X R11, R0.reuse, 0x14, RZ, PT, PT ;  /* 0x00000014000b7810 */ /* 0x040fe20003fee4ff */
[C---:B------:R-:W-:Y:S01]  /*3650*/  IMAD.WIDE R4, R0.reuse, 0x4, R2 ;  /* 0x0000000400047825 */ /* 0x040fe200078e0202 */
[----:B------:R-:W1:Y:S03]  /*3660*/  LDS.128 R20, [UR5+0x10] ;  /* 0x00001005ff147984 */ /* 0x000e660008000c00 */
[----:B------:R-:W-:Y:S01]  /*3670*/  VIADD R7, R7, 0x14 ;  /* 0x0000001407077836 */ /* 0x000fe20000000000 */
[----:B------:R-:W3:Y:S01]  /*3680*/  LDS.128 R24, [UR5+0x20] ;  /* 0x00002005ff187984 */ /* 0x000ee20008000c00 */
[C---:B------:R-:W-:Y:S01]  /*3690*/  VIADD R15, R0.reuse, 0x4 ;  /* 0x00000004000f7836 */ /* 0x040fe20000000000 */
[----:B------:R-:W-:Y:S01]  /*36a0*/  UIADD3 UR5, UR5, 0x34, URZ ;  /* 0x0000003405057890 */ /* 0x000fe2000fffe03f */
[----:B------:R-:W-:Y:S01]  /*36b0*/  VIADD R12, R0, 0x6 ;  /* 0x00000006000c7836 */ /* 0x000fe20000000000 */
[----:B------:R4:W-:Y:S01]  /*36c0*/  STG.E desc[UR6][R4.64+0x4], R13 ;  /* 0x0000040d04007986 */ /* 0x0009e2000c101906 */
[----:B------:R-:W-:-:S02]  /*36d0*/  IMAD.MOV.U32 R31, RZ, RZ, -0x21524111 ;  /* 0xdeadbeefff1f7424 */ /* 0x000fc400078e00ff */
[C---:B------:R-:W-:Y:S02]  /*36e0*/  VIADD R9, R0.reuse, 0x14 ;  /* 0x0000001400097836 */ /* 0x040fe40000000000 */
[----:B------:R-:W-:Y:S01]  /*36f0*/  VIADD R29, R0, 0x8 ;  /* 0x00000008001d7836 */ /* 0x000fe20000000000 */
[----:B------:R5:W-:Y:S01]  /*3700*/  STG.E desc[UR6][R4.64], R31 ;  /* 0x0000001f04007986 */ /* 0x000be2000c101906 */
[----:B------:R-:W-:-:S04]  /*3710*/  IMAD.WIDE R6, R7, 0x4, R2 ;  /* 0x0000000407067825 */ /* 0x000fc800078e0202 */
[----:B------:R-:W-:Y:S02]  /*3720*/  VIADD R15, R15, 0x14 ;  /* 0x000000140f0f7836 */ /* 0x000fe40000000000 */
[----:B----4-:R-:W-:Y:S02]  /*3730*/  VIADD R13, R12, 0x14 ;  /* 0x000000140c0d7836 */ /* 0x010fe40000000000 */
[----:B------:R-:W-:-:S04]  /*3740*/  IMAD.WIDE R8, R9, 0x4, R2 ;  /* 0x0000000409087825 */ /* 0x000fc800078e0202 */
[----:B------:R-:W-:Y:S02]  /*3750*/  VIADD R29, R29, 0x14 ;  /* 0x000000141d1d7836 */ /* 0x000fe40000000000 */
[----:B------:R-:W-:-:S04]  /*3760*/  IMAD.WIDE R10, R11, 0x4, R2 ;  /* 0x000000040b0a7825 */ /* 0x000fc800078e0202 */
[--C-:B-----5:R-:W-:Y:S01]  /*3770*/  IMAD.WIDE R4, R15, 0x4, R2.reuse ;  /* 0x000000040f047825 */ /* 0x120fe200078e0202 */
[----:B--2---:R-:W-:Y:S03]  /*3780*/  STG.E desc[UR6][R6.64], R16 ;  /* 0x0000001006007986 */ /* 0x004fe6000c101906 */
[----:B------:R-:W-:Y:S02]  /*3790*/  IMAD.MOV.U32 R41, RZ, RZ, 0xa ;  /* 0x0000000aff297424 */ /* 0x000fe400078e00ff */
[----:B------:R-:W-:Y:S01]  /*37a0*/  IMAD.MOV.U32 R40, RZ, RZ, RZ ;  /* 0x000000ffff287224 */ /* 0x000fe200078e00ff */
[----:B------:R2:W-:Y:S04]  /*37b0*/  STG.E desc[UR6][R6.64+0x4], R17 ;  /* 0x0000041106007986 */ /* 0x0005e8000c101906 */
[----:B------:R4:W-:Y:S04]  /*37c0*/  STG.E desc[UR6][R8.64], R18 ;  /* 0x0000001208007986 */ /* 0x0009e8000c101906 */
[----:B------:R4:W-:Y:S01]  /*37d0*/  STG.E desc[UR6][R8.64+0x4], R19 ;  /* 0x0000041308007986 */ /* 0x0009e2000c101906 */
[----:B--2---:R-:W-:-:S03]  /*37e0*/  IMAD.WIDE R6, R13, 0x4, R2 ;  /* 0x000000040d067825 */ /* 0x004fc600078e0202 */
[----:B-1----:R4:W-:Y:S01]  /*37f0*/  STG.E desc[UR6][R10.64], R20 ;  /* 0x000000140a007986 */ /* 0x0029e2000c101906 */
[----:B------:R-:W-:-:S03]  /*3800*/  IMAD.WIDE R12, R29, 0x4, R2 ;  /* 0x000000041d0c7825 */ /* 0x000fc600078e0202 */
[----:B------:R4:W-:Y:S04]  /*3810*/  STG.E desc[UR6][R10.64+0x4], R21 ;  /* 0x000004150a007986 */ /* 0x0009e8000c101906 */
[----:B------:R4:W-:Y:S04]  /*3820*/  STG.E desc[UR6][R4.64], R22 ;  /* 0x0000001604007986 */ /* 0x0009e8000c101906 */
[----:B------:R4:W-:Y:S04]  /*3830*/  STG.E desc[UR6][R4.64+0x4], R23 ;  /* 0x0000041704007986 */ /* 0x0009e8000c101906 */
[----:B---3--:R4:W-:Y:S04]  /*3840*/  STG.E desc[UR6][R6.64], R24 ;  /* 0x0000001806007986 */ /* 0x0089e8000c101906 */
[----:B------:R4:W-:Y:S04]  /*3850*/  STG.E desc[UR6][R6.64+0x4], R25 ;  /* 0x0000041906007986 */ /* 0x0009e8000c101906 */
[----:B------:R4:W-:Y:S04]  /*3860*/  STG.E desc[UR6][R12.64], R26 ;  /* 0x0000001a0c007986 */ /* 0x0009e8000c101906 */
[----:B------:R4:W-:Y:S02]  /*3870*/  STG.E desc[UR6][R12.64+0x4], R27 ;  /* 0x0000041b0c007986 */ /* 0x0009e4000c101906 */
.L_x_12:
[----:B---34-:R-:W1:Y:S01]  /*3880*/  LDS.64 R12, [UR5+-0x4] ;  /* 0xfffffc05ff0c7984 */ /* 0x018e620008000a00 */
[C-C-:B------:R-:W-:Y:S02]  /*3890*/  IADD3 R7, R0.reuse, 0x2, R41.reuse ;  /* 0x0000000200077810 */ /* 0x140fe40007ffe029 */
[C-C-:B------:R-:W-:Y:S01]  /*38a0*/  IADD3 R5, R0.reuse, 0x14, R41.reuse ;  /* 0x0000001400057810 */ /* 0x140fe20007ffe029 */
[----:B------:R-:W2:Y:S01]  /*38b0*/  LDS.64 R14, [UR5+0x4] ;  /* 0x00000405ff0e7984 */ /* 0x000ea20008000a00 */
[C-C-:B------:R-:W-:Y:S01]  /*38c0*/  IADD3 R23, R0.reuse, 0x8, R41.reuse ;  /* 0x0000000800177810 */ /* 0x140fe20007ffe029 */
[----:B------:R-:W-:Y:S01]  /*38d0*/  VIADD R7, R7, 0x14 ;  /* 0x0000001407077836 */ /* 0x000fe20000000000 */
[C---:B------:R-:W-:Y:S01]  /*38e0*/  IADD3 R9, R0.reuse, 0x4, R41 ;  /* 0x0000000400097810 */ /* 0x040fe20007ffe029 */
[----:B------:R-:W3:Y:S01]  /*38f0*/  LDS.64 R16, [UR5+0xc] ;  /* 0x00000c05ff107984 */ /* 0x000ee20008000a00 */
[----:B------:R-:W-:Y:S01]  /*3900*/  IMAD.WIDE R4, R5, 0x4, R2 ;  /* 0x0000000405047825 */ /* 0x000fe200078e0202 */
[----:B------:R-:W-:-:S02]  /*3910*/  IADD3 R11, R0, 0x6, R41 ;  /* 0x00000006000b7810 */ /* 0x000fc40007ffe029 */
[----:B------:R-:W4:Y:S01]  /*3920*/  LDS.64 R18, [UR5+0x14] ;  /* 0x00001405ff127984 */ /* 0x000f220008000a00 */
[----:B------:R-:W-:-:S03]  /*3930*/  IMAD.WIDE R6, R7, 0x4, R2 ;  /* 0x0000000407067825 */ /* 0x000fc600078e0202 */
[----:B------:R-:W5:Y:S01]  /*3940*/  LDS.64 R20, [UR5+0x1c] ;  /* 0x00001c05ff147984 */ /* 0x000f620008000a00 */
[----:B------:R-:W-:Y:S02]  /*3950*/  VIADD R23, R23, 0x14 ;  /* 0x0000001417177836 */ /* 0x000fe40000000000 */
[----:B------:R-:W-:Y:S01]  /*3960*/  VIADD R9, R9, 0x14 ;  /* 0x0000001409097836 */ /* 0x000fe20000000000 */
[----:B------:R-:W3:Y:S01]  /*3970*/  LDS.64 R24, [UR5+0x24] ;  /* 0x00002405ff187984 */ /* 0x000ee20008000a00 */
[----:B------:R-:W-:Y:S02]  /*3980*/  VIADD R11, R11, 0x14 ;  /* 0x000000140b0b7836 */ /* 0x000fe40000000000 */
[--C-:B------:R-:W-:Y:S01]  /*3990*/  IMAD.WIDE R8, R9, 0x4, R2.reuse ;  /* 0x0000000409087825 */ /* 0x100fe200078e0202 */
[----:B------:R-:W3:Y:S03]  /*39a0*/  LDS.64 R26, [UR5+0x2c] ;  /* 0x00002c05ff1a7984 */ /* 0x000ee60008000a00 */
[----:B------:R-:W-:Y:S01]  /*39b0*/  IMAD.WIDE R10, R11, 0x4, R2 ;  /* 0x000000040b0a7825 */ /* 0x000fe200078e0202 */
[----:B------:R-:W4:Y:S04]  /*39c0*/  LDS.64 R28, [UR5+0x34] ;  /* 0x00003405ff1c7984 */ /* 0x000f280008000a00 */
[----:B------:R-:W4:Y:S04]  /*39d0*/  LDS.64 R30, [UR5+0x3c] ;  /* 0x00003c05ff1e7984 */ /* 0x000f280008000a00 */
[----:B------:R-:W4:Y:S04]  /*39e0*/  LDS.64 R32, [UR5+0x44] ;  /* 0x00004405ff207984 */ /* 0x000f280008000a00 */
[----:B-1----:R1:W-:Y:S04]  /*39f0*/  STG.E desc[UR6][R4.64], R12 ;  /* 0x0000000c04007986 */ /* 0x0023e8000c101906 */
[----:B------:R5:W-:Y:S04]  /*3a00*/  STG.E desc[UR6][R4.64+0x4], R13 ;  /* 0x0000040d04007986 */ /* 0x000be8000c101906 */
[----:B--2---:R-:W-:Y:S04]  /*3a10*/  STG.E desc[UR6][R6.64], R14 ;  /* 0x0000000e06007986 */ /* 0x004fe8000c101906 */
[----:B------:R2:W-:Y:S01]  /*3a20*/  STG.E desc[UR6][R6.64+0x4], R15 ;  /* 0x0000040f06007986 */ /* 0x0005e2000c101906 */
[----:B-1----:R-:W-:-:S03]  /*3a30*/  IADD3 R12, R0, 0xa, R41 ;  /* 0x0000000a000c7810 */ /* 0x002fc60007ffe029 */
[----:B------:R-:W1:Y:S01]  /*3a40*/  LDS.64 R14, [UR5+0x4c] ;  /* 0x00004c05ff0e7984 */ /* 0x000e620008000a00 */
[----:B-----5:R-:W-:Y:S01]  /*3a50*/  IMAD.WIDE R4, R23, 0x4, R2 ;  /* 0x0000000417047825 */ /* 0x020fe200078e0202 */
[C-C-:B------:R-:W-:Y:S02]  /*3a60*/  IADD3 R13, R0.reuse, 0x12, R41.reuse ;  /* 0x00000012000d7810 */ /* 0x140fe40007ffe029 */
[----:B------:R-:W5:Y:S03]  /*3a70*/  LDS.64 R22, [UR5+0x54] ;  /* 0x00005405ff167984 */ /* 0x000f660008000a00 */
[----:B------:R-:W-:Y:S01]  /*3a80*/  VIADD R13, R13, 0x14 ;  /* 0x000000140d0d7836 */ /* 0x000fe20000000000 */
[--C-:B--2---:R-:W-:Y:S01]  /*3a90*/  IADD3 R6, R0, 0xc, R41.reuse ;  /* 0x0000000c00067810 */ /* 0x104fe20007ffe029 */
[----:B---3--:R-:W-:Y:S01]  /*3aa0*/  STG.E desc[UR6][R8.64], R16 ;  /* 0x0000001008007986 */ /* 0x008fe2000c101906 */
[----:B------:R-:W-:Y:S01]  /*3ab0*/  VIADD R7, R12, 0x14 ;  /* 0x000000140c077836 */ /* 0x000fe20000000000 */
[----:B------:R-:W-:-:S02]  /*3ac0*/  IADD3 R12, R0, 0x10, R41 ;  /* 0x00000010000c7810 */ /* 0x000fc40007ffe029 */
[----:B------:R2:W-:Y:S04]  /*3ad0*/  STG.E desc[UR6][R8.64+0x4], R17 ;  /* 0x0000041108007986 */ /* 0x0005e8000c101906 */
[----:B------:R-:W3:Y:S04]  /*3ae0*/  LDS.64 R16, [UR5+0x5c] ;  /* 0x00005c05ff107984 */ /* 0x000ee80008000a00 */
[----:B----4-:R-:W-:Y:S01]  /*3af0*/  STG.E desc[UR6][R10.64], R18 ;  /* 0x000000120a007986 */ /* 0x010fe2000c101906 */
[----:B--2---:R-:W-:Y:S01]  /*3b00*/  IADD3 R8, R0, 0xe, R41 ;  /* 0x0000000e00087810 */ /* 0x004fe20007ffe029 */
[----:B------:R-:W-:-:S02]  /*3b10*/  VIADD R9, R6, 0x14 ;  /* 0x0000001406097836 */ /* 0x000fc40000000000 */
[----:B------:R2:W-:Y:S01]  /*3b20*/  STG.E desc[UR6][R10.64+0x4], R19 ;  /* 0x000004130a007986 */ /* 0x0005e2000c101906 */
[----:B------:R-:W-:-:S03]  /*3b30*/  IMAD.WIDE R6, R7, 0x4, R2 ;  /* 0x0000000407067825 */ /* 0x000fc600078e0202 */
[----:B------:R-:W4:Y:S04]  /*3b40*/  LDS.64 R18, [UR5+0x64] ;  /* 0x00006405ff127984 */ /* 0x000f280008000a00 */
[----:B------:R-:W-:Y:S01]  /*3b50*/  STG.E desc[UR6][R4.64], R20 ;  /* 0x0000001404007986 */ /* 0x000fe2000c101906 */
[----:B--2---:R-:W-:-:S03]  /*3b60*/  VIADD R11, R8, 0x14 ;  /* 0x00000014080b7836 */ /* 0x004fc60000000000 */
[----:B------:R2:W-:Y:S01]  /*3b70*/  STG.E desc[UR6][R4.64+0x4], R21 ;  /* 0x0000041504007986 */ /* 0x0005e2000c101906 */
[----:B------:R-:W-:-:S03]  /*3b80*/  IMAD.WIDE R8, R9, 0x4, R2 ;  /* 0x0000000409087825 */ /* 0x000fc600078e0202 */
[----:B------:R-:W-:Y:S01]  /*3b90*/  STG.E desc[UR6][R6.64], R24 ;  /* 0x0000001806007986 */ /* 0x000fe2000c101906 */
[----:B------:R-:W-:-:S03]  /*3ba0*/  IMAD.WIDE R10, R11, 0x4, R2 ;  /* 0x000000040b0a7825 */ /* 0x000fc600078e0202 */
[----:B------:R1:W-:Y:S01]  /*3bb0*/  STG.E desc[UR6][R6.64+0x4], R25 ;  /* 0x0000041906007986 */ /* 0x0003e2000c101906 */
[----:B--2---:R-:W-:-:S03]  /*3bc0*/  VIADD R5, R12, 0x14 ;  /* 0x000000140c057836 */ /* 0x004fc60000000000 */
[----:B------:R-:W2:Y:S01]  /*3bd0*/  LDS.64 R20, [UR5+0x6c] ;  /* 0x00006c05ff147984 */ /* 0x000ea20008000a00 */
[C---:B------:R-:W-:Y:S01]  /*3be0*/  IADD3 R12, R0.reuse, 0x14, R41 ;  /* 0x00000014000c7810 */ /* 0x040fe20007ffe029 */
[--C-:B------:R-:W-:Y:S02]  /*3bf0*/  IMAD.WIDE R4, R5, 0x4, R2.reuse ;  /* 0x0000000405047825 */ /* 0x100fe400078e0202 */
[----:B------:R-:W-:Y:S02]  /*3c00*/  STG.E desc[UR6][R8.64], R26 ;  /* 0x0000001a08007986 */ /* 0x000fe4000c101906 */
[----:B-1----:R-:W-:Y:S02]  /*3c10*/  IMAD.WIDE R6, R13, 0x4, R2 ;  /* 0x000000040d067825 */ /* 0x002fe400078e0202 */
[----:B------:R1:W-:Y:S01]  /*3c20*/  STG.E desc[UR6][R8.64+0x4], R27 ;  /* 0x0000041b08007986 */ /* 0x0003e2000c101906 */
[----:B------:R-:W-:-:S03]  /*3c30*/  IADD3 R13, R0, 0x18, R41 ;  /* 0x00000018000d7810 */ /* 0x000fc60007ffe029 */
[----:B------:R-:W2:Y:S02]  /*3c40*/  LDS.64 R24, [UR5+0x74] ;  /* 0x00007405ff187984 */ /* 0x000ea40008000a00 */
[----:B------:R-:W-:Y:S02]  /*3c50*/  VIADD R13, R13, 0x14 ;  /* 0x000000140d0d7836 */ /* 0x000fe40000000000 */
[----:B------:R-:W2:Y:S01]  /*3c60*/  LDS.64 R26, [UR5+0x7c] ;  /* 0x00007c05ff1a7984 */ /* 0x000ea20008000a00 */
[----:B-1----:R-:W-:-:S03]  /*3c70*/  IADD3 R8, R0, 0x16, R41 ;  /* 0x0000001600087810 */ /* 0x002fc60007ffe029 */
[----:B------:R-:W-:Y:S01]  /*3c80*/  STG.E desc[UR6][R10.64], R28 ;  /* 0x0000001c0a007986 */ /* 0x000fe2000c101906 */
[----:B------:R-:W-:Y:S01]  /*3c90*/  VIADD R9, R12, 0x14 ;  /* 0x000000140c097836 */ /* 0x000fe20000000000 */
[----:B------:R-:W-:Y:S02]  /*3ca0*/  IADD3 R12, R0, 0x1a, R41 ;  /* 0x0000001a000c7810 */ /* 0x000fe40007ffe029 */
[----:B------:R1:W-:Y:S04]  /*3cb0*/  STG.E desc[UR6][R10.64+0x4], R29 ;  /* 0x0000041d0a007986 */ /* 0x0003e8000c101906 */
[----:B------:R-:W2:Y:S04]  /*3cc0*/  LDS.64 R28, [UR5+0x84] ;  /* 0x00008405ff1c7984 */ /* 0x000ea80008000a00 */
[----:B------:R-:W-:Y:S01]  /*3cd0*/  STG.E desc[UR6][R4.64], R30 ;  /* 0x0000001e04007986 */ /* 0x000fe2000c101906 */
[----:B-1----:R-:W-:-:S03]  /*3ce0*/  VIADD R11, R8, 0x14 ;  /* 0x00000014080b7836 */ /* 0x002fc60000000000 */
[----:B------:R1:W-:Y:S01]  /*3cf0*/  STG.E desc[UR6][R4.64+0x4], R31 ;  /* 0x0000041f04007986 */ /* 0x0003e2000c101906 */
[----:B------:R-:W-:-:S03]  /*3d00*/  IMAD.WIDE R8, R9, 0x4, R2 ;  /* 0x0000000409087825 */ /* 0x000fc600078e0202 */
[----:B------:R-:W-:Y:S01]  /*3d10*/  STG.E desc[UR6][R6.64], R32 ;  /* 0x0000002006007986 */ /* 0x000fe2000c101906 */
[----:B------:R-:W-:-:S03]  /*3d20*/  IMAD.WIDE R10, R11, 0x4, R2 ;  /* 0x000000040b0a7825 */ /* 0x000fc600078e0202 */
[----:B------:R3:W-:Y:S04]  /*3d30*/  STG.E desc[UR6][R6.64+0x4], R33 ;  /* 0x0000042106007986 */ /* 0x0007e8000c101906 */
[----:B------:R-:W2:Y:S01]  /*3d40*/  LDS.64 R30, [UR5+0x8c] ;  /* 0x00008c05ff1e7984 */ /* 0x000ea20008000a00 */
[----:B-1----:R-:W-:Y:S01]  /*3d50*/  IMAD.WIDE R4, R13, 0x4, R2 ;  /* 0x000000040d047825 */ /* 0x002fe200078e0202 */
[--C-:B------:R-:W-:Y:S02]  /*3d60*/  IADD3 R13, R0, 0x1c, R41.reuse ;  /* 0x0000001c000d7810 */ /* 0x100fe40007ffe029 */
[----:B------:R-:W1:Y:S04]  /*3d70*/  LDS.64 R32, [UR5+0x94] ;  /* 0x00009405ff207984 */ /* 0x000e680008000a00 */
[----:B------:R-:W-:Y:S01]  /*3d80*/  STG.E desc[UR6][R8.64], R14 ;  /* 0x0000000e08007986 */ /* 0x000fe2000c101906 */
[----:B---3--:R-:W-:Y:S01]  /*3d90*/  VIADD R7, R12, 0x14 ;  /* 0x000000140c077836 */ /* 0x008fe20000000000 */
[----:B------:R-:W-:-:S02]  /*3da0*/  IADD3 R12, R0, 0x1e, R41 ;  /* 0x0000001e000c7810 */ /* 0x000fc40007ffe029 */
[----:B------:R3:W-:Y:S01]  /*3db0*/  STG.E desc[UR6][R8.64+0x4], R15 ;  /* 0x0000040f08007986 */ /* 0x0007e2000c101906 */
[----:B------:R-:W-:-:S03]  /*3dc0*/  IMAD.WIDE R6, R7, 0x4, R2 ;  /* 0x0000000407067825 */ /* 0x000fc600078e0202 */
[----:B-----5:R-:W-:Y:S04]  /*3dd0*/  STG.E desc[UR6][R10.64], R22 ;  /* 0x000000160a007986 */ /* 0x020fe8000c101906 */
[----:B------:R5:W-:Y:S04]  /*3de0*/  STG.E desc[UR6][R10.64+0x4], R23 ;  /* 0x000004170a007986 */ /* 0x000be8000c101906 */
[----:B------:R-:W1:Y:S01]  /*3df0*/  LDS.64 R34, [UR5+0x9c] ;  /* 0x00009c05ff227984 */ /* 0x000e620008000a00 */
[----:B---3--:R-:W-:Y:S01]  /*3e00*/  VIADD R9, R13, 0x14 ;  /* 0x000000140d097836 */ /* 0x008fe20000000000 */
[----:B------:R-:W-:-:S02]  /*3e10*/  IADD3 R13, R0, 0x26, R41 ;  /* 0x00000026000d7810 */ /* 0x000fc40007ffe029 */
[----:B------:R-:W1:Y:S01]  /*3e20*/  LDS.64 R22, [UR5+0xa4] ;  /* 0x0000a405ff167984 */ /* 0x000e620008000a00 */
[----:B------:R-:W-:-:S03]  /*3e30*/  IMAD.WIDE R8, R9, 0x4, R2 ;  /* 0x0000000409087825 */ /* 0x000fc600078e0202 */
[----:B------:R-:W1:Y:S01]  /*3e40*/  LDS.64 R36, [UR5+0xac] ;  /* 0x0000ac05ff247984 */ /* 0x000e620008000a00 */
[----:B-----5:R-:W-:Y:S01]  /*3e50*/  VIADD R11, R12, 0x14 ;  /* 0x000000140c0b7836 */ /* 0x020fe20000000000 */
[----:B------:R-:W-:Y:S01]  /*3e60*/  IADD3 R12, R0, 0x20, R41 ;  /* 0x00000020000c7810 */ /* 0x000fe20007ffe029 */
[----:B------:R-:W-:Y:S01]  /*3e70*/  VIADD R13, R13, 0x14 ;  /* 0x000000140d0d7836 */ /* 0x000fe20000000000 */
[----:B------:R-:W5:Y:S01]  /*3e80*/  LDS.64 R38, [UR5+0xb4] ;  /* 0x0000b405ff267984 */ /* 0x000f620008000a00 */
[----:B------:R-:W-:-:S03]  /*3e90*/  IMAD.WIDE R10, R11, 0x4, R2 ;  /* 0x000000040b0a7825 */ /* 0x000fc600078e0202 */
[----:B------:R-:W1:Y:S01]  /*3ea0*/  LDS.64 R14, [UR5+0xbc] ;  /* 0x0000bc05ff0e7984 */ /* 0x000e620008000a00 */
[----:B------:R-:W-:-:S03]  /*3eb0*/  UIADD3 UR5, UR5, 0xc8, URZ ;  /* 0x000000c805057890 */ /* 0x000fc6000fffe03f */
[----:B------:R3:W-:Y:S04]  /*3ec0*/  STG.E desc[UR6][R4.64], R16 ;  /* 0x0000001004007986 */ /* 0x0007e8000c101906 */
[----:B------:R2:W-:Y:S04]  /*3ed0*/  STG.E desc[UR6][R4.64+0x4], R17 ;  /* 0x0000041104007986 */ /* 0x0005e8000c101906 */
[----:B----4-:R-:W-:Y:S04]  /*3ee0*/  STG.E desc[UR6][R6.64], R18 ;  /* 0x0000001206007986 */ /* 0x010fe8000c101906 */
[----:B------:R4:W-:Y:S01]  /*3ef0*/  STG.E desc[UR6][R6.64+0x4], R19 ;  /* 0x0000041306007986 */ /* 0x0009e2000c101906 */
[--C-:B---3--:R-:W-:Y:S01]  /*3f00*/  IADD3 R16, R0, 0x2a, R41.reuse ;  /* 0x0000002a00107810 */ /* 0x108fe20007ffe029 */
[----:B--2---:R-:W-:Y:S01]  /*3f10*/  VIADD R5, R12, 0x14 ;  /* 0x000000140c057836 */ /* 0x004fe20000000000 */
[C-C-:B------:R-:W-:Y:S01]  /*3f20*/  IADD3 R17, R0.reuse, 0x28, R41.reuse ;  /* 0x0000002800117810 */ /* 0x140fe20007ffe029 */
[----:B------:R-:W-:Y:S01]  /*3f30*/  STG.E desc[UR6][R8.64], R20 ;  /* 0x0000001408007986 */ /* 0x000fe2000c101906 */
[----:B------:R-:W-:Y:S01]  /*3f40*/  IADD3 R12, R0, 0x22, R41 ;  /* 0x00000022000c7810 */ /* 0x000fe20007ffe029 */
[----:B------:R-:W-:-:S02]  /*3f50*/  IMAD.WIDE R4, R5, 0x4, R2 ;  /* 0x0000000405047825 */ /* 0x000fc400078e0202 */
[----:B------:R2:W-:Y:S01]  /*3f60*/  STG.E desc[UR6][R8.64+0x4], R21 ;  /* 0x0000041508007986 */ /* 0x0005e2000c101906 */
[--C-:B----4-:R-:W-:Y:S01]  /*3f70*/  IADD3 R6, R0, 0x24, R41.reuse ;  /* 0x0000002400067810 */ /* 0x110fe20007ffe029 */
[----:B------:R-:W-:Y:S02]  /*3f80*/  VIADD R17, R17, 0x14 ;  /* 0x0000001411117836 */ /* 0x000fe40000000000 */
[----:B------:R-:W-:Y:S01]  /*3f90*/  STG.E desc[UR6][R10.64], R24 ;  /* 0x000000180a007986 */ /* 0x000fe2000c101906 */
[----:B------:R-:W-:Y:S01]  /*3fa0*/  VIADD R7, R12, 0x14 ;  /* 0x000000140c077836 */ /* 0x000fe20000000000 */
[----:B------:R-:W-:Y:S02]  /*3fb0*/  IADD3 R19, R0, 0x2e, R41 ;  /* 0x0000002e00137810 */ /* 0x000fe40007ffe029 */
[----:B------:R3:W-:Y:S03]  /*3fc0*/  STG.E desc[UR6][R10.64+0x4], R25 ;  /* 0x000004190a007986 */ /* 0x0007e6000c101906 */
[----:B------:R-:W-:Y:S01]  /*3fd0*/  VIADD R19, R19, 0x14 ;  /* 0x0000001413137836 */ /* 0x000fe20000000000 */
[----:B------:R-:W-:Y:S01]  /*3fe0*/  STG.E desc[UR6][R4.64], R26 ;  /* 0x0000001a04007986 */ /* 0x000fe2000c101906 */
[----:B--2---:R-:W-:-:S02]  /*3ff0*/  VIADD R9, R6, 0x14 ;  /* 0x0000001406097836 */ /* 0x004fc40000000000 */
[--C-:B------:R-:W-:Y:S01]  /*4000*/  IMAD.WIDE R6, R7, 0x4, R2.reuse ;  /* 0x0000000407067825 */ /* 0x100fe200078e0202 */
[----:B------:R2:W-:Y:S03]  /*4010*/  STG.E desc[UR6][R4.64+0x4], R27 ;  /* 0x0000041b04007986 */ /* 0x0005e6000c101906 */
[--C-:B------:R-:W-:Y:S01]  /*4020*/  IMAD.WIDE R8, R9, 0x4, R2.reuse ;  /* 0x0000000409087825 */ /* 0x100fe200078e0202 */
[----:B------:R-:W-:Y:S03]  /*4030*/  STG.E desc[UR6][R6.64], R28 ;  /* 0x0000001c06007986 */ /* 0x000fe6000c101906 */
[--C-:B---3--:R-:W-:Y:S01]  /*4040*/  IMAD.WIDE R10, R13, 0x4, R2.reuse ;  /* 0x000000040d0a7825 */ /* 0x108fe200078e0202 */
[----:B------:R3:W-:Y:S03]  /*4050*/  STG.E desc[UR6][R6.64+0x4], R29 ;  /* 0x0000041d06007986 */ /* 0x0007e6000c101906 */
[----:B------:R-:W-:Y:S01]  /*4060*/  IMAD.WIDE R12, R17, 0x4, R2 ;  /* 0x00000004110c7825 */ /* 0x000fe200078e0202 */
[C-C-:B------:R-:W-:Y:S01]  /*4070*/  IADD3 R17, R0.reuse, 0x2c, R41.reuse ;  /* 0x0000002c00117810 */ /* 0x140fe20007ffe029 */
[----:B------:R-:W-:Y:S01]  /*4080*/  STG.E desc[UR6][R8.64], R30 ;  /* 0x0000001e08007986 */ /* 0x000fe2000c101906 */
[----:B--2---:R-:W-:Y:S01]  /*4090*/  IADD3 R4, R0, 0x30, R41 ;  /* 0x0000003000047810 */ /* 0x004fe20007ffe029 */
[----:B------:R-:W-:Y:S01]  /*40a0*/  VIADD R5, R16, 0x14 ;  /* 0x0000001410057836 */ /* 0x000fe20000000000 */
[----:B------:R-:W-:Y:S01]  /*40b0*/  IADD3 R41, P0, R41, 0x32, RZ ;  /* 0x0000003229297810 */ /* 0x000fe20007f1e0ff */
[----:B------:R-:W-:Y:S01]  /*40c0*/  VIADD R17, R17, 0x14 ;  /* 0x0000001411117836 */ /* 0x000fe20000000000 */
[----:B------:R2:W-:Y:S01]  /*40d0*/  STG.E desc[UR6][R8.64+0x4], R31 ;  /* 0x0000041f08007986 */ /* 0x0005e2000c101906 */
[----:B---3--:R-:W-:-:S03]  /*40e0*/  IMAD.WIDE R6, R5, 0x4, R2 ;  /* 0x0000000405067825 */ /* 0x008fc600078e0202 */
[----:B-1----:R-:W-:Y:S01]  /*40f0*/  STG.E desc[UR6][R10.64], R32 ;  /* 0x000000200a007986 */ /* 0x002fe2000c101906 */
[----:B------:R-:W-:-:S03]  /*4100*/  VIADD R5, R4, 0x14 ;  /* 0x0000001404057836 */ /* 0x000fc60000000000 */
[----:B------:R1:W-:Y:S01]  /*4110*/  STG.E desc[UR6][R10.64+0x4], R33 ;  /* 0x000004210a007986 */ /* 0x0003e2000c101906 */
[----:B------:R-:W-:Y:S01]  /*4120*/  IMAD.X R40, RZ, RZ, R40, P0 ;  /* 0x000000ffff287224 */ /* 0x000fe200000e0628 */
[----:B------:R-:W-:Y:S01]  /*4130*/  ISETP.GE.U32.AND P0, PT, R41, 0x1fe, PT ;  /* 0x000001fe2900780c */ /* 0x000fe20003f06070 */
[--C-:B------:R-:W-:Y:S01]  /*4140*/  IMAD.WIDE R4, R5, 0x4, R2.reuse ;  /* 0x0000000405047825 */ /* 0x100fe200078e0202 */
[----:B------:R3:W-:Y:S02]  /*4150*/  STG.E desc[UR6][R12.64], R34 ;  /* 0x000000220c007986 */ /* 0x0007e4000c101906 */
[----:B------:R-:W-:Y:S01]  /*4160*/  ISETP.GE.U32.AND.EX P0, PT, R40, RZ, PT, P0 ;  /* 0x000000ff2800720c */ /* 0x000fe20003f06100 */
[--C-:B--2---:R-:W-:Y:S01]  /*4170*/  IMAD.WIDE R8, R17, 0x4, R2.reuse ;  /* 0x0000000411087825 */ /* 0x104fe200078e0202 */
[----:B------:R3:W-:Y:S03]  /*4180*/  STG.E desc[UR6][R12.64+0x4], R35 ;  /* 0x000004230c007986 */ /* 0x0007e6000c101906 */
[----:B-1----:R-:W-:Y:S01]  /*4190*/  IMAD.WIDE R10, R19, 0x4, R2 ;  /* 0x00000004130a7825 */ /* 0x002fe200078e0202 */
[----:B------:R3:W-:Y:S04]  /*41a0*/  STG.E desc[UR6][R6.64], R22 ;  /* 0x0000001606007986 */ /* 0x0007e8000c101906 */
[----:B------:R3:W-:Y:S04]  /*41b0*/  STG.E desc[UR6][R6.64+0x4], R23 ;  /* 0x0000041706007986 */ /* 0x0007e8000c101906 */
[----:B------:R3:W-:Y:S04]  /*41c0*/  STG.E desc[UR6][R8.64], R36 ;  /* 0x0000002408007986 */ /* 0x0007e8000c101906 */
[----:B------:R3:W-:Y:S04]  /*41d0*/  STG.E desc[UR6][R8.64+0x4], R37 ;  /* 0x0000042508007986 */ /* 0x0007e8000c101906 */
[----:B-----5:R3:W-:Y:S04]  /*41e0*/  STG.E desc[UR6][R10.64], R38 ;  /* 0x000000260a007986 */ /* 0x0207e8000c101906 */
[----:B------:R3:W-:Y:S04]  /*41f0*/  STG.E desc[UR6][R10.64+0x4], R39 ;  /* 0x000004270a007986 */ /* 0x0007e8000c101906 */
[----:B------:R3:W-:Y:S04]  /*4200*/  STG.E desc[UR6][R4.64], R14 ;  /* 0x0000000e04007986 */ /* 0x0007e8000c101906 */
[----:B------:R3:W-:Y:S01]  /*4210*/  STG.E desc[UR6][R4.64+0x4], R15 ;  /* 0x0000040f04007986 */ /* 0x0007e2000c101906 */
[----:B------:R-:W-:Y:S05]  /*4220*/  @!P0 BRA `(.L_x_12) ;  /* 0xfffffff400948947 */ /* 0x000fea000383ffff */
[----:B------:R-:W-:Y:S05]  /*4230*/  EXIT ;  /* 0x000000000000794d */ /* 0x000fea0003800000 */
.L_x_7:
[----:B------:R-:W1:Y:S02]  /*4240*/  SYNCS.PHASECHK.TRANS64.TRYWAIT P3, [UR7], R22 ;  /* 0x00000016ff0075a7 */ /* 0x000e640008060147 */
[----:B-1----:R-:W-:Y:S05]  /*4250*/  @!P3 BRA `(.L_x_7) ;  /* 0xfffffffc00f8b947 */ /* 0x002fea000383ffff */
[----:B------:R-:W-:Y:S05]  /*4260*/  BRA `(.L_x_13) ;  /* 0xffffffe000a07947 */ /* 0x000fea000383ffff */
.L_x_14:
[----:B------:R-:W-:-:S00]  /*4270*/  BRA `(.L_x_14) ;  /* 0xfffffffc00fc7947 */ /* 0x000fc0000383ffff */
[----:B------:R-:W-:-:S00]  /*4280*/  NOP ;  /* 0x0000000000007918 */ /* 0x000fc00000000000 */
[----:B------:R-:W-:-:S00]  /*4290*/  NOP ;  /* 0x0000000000007918 */ /* 0x000fc00000000000 */
[----:B------:R-:W-:-:S00]  /*42a0*/  NOP ;  /* 0x0000000000007918 */ /* 0x000fc00000000000 */
[----:B------:R-:W-:-:S00]  /*42b0*/  NOP ;  /* 0x0000000000007918 */ /* 0x000fc00000000000 */
[----:B------:R-:W-:-:S00]  /*42c0*/  NOP ;  /* 0x0000000000007918 */ /* 0x000fc00000000000 */
[----:B------:R-:W-:-:S00]  /*42d0*/  NOP ;  /* 0x0000000000007918 */ /* 0x000fc00000000000 */
[----:B------:R-:W-:-:S00]  /*42e0*/  NOP ;  /* 0x0000000000007918 */ /* 0x000fc00000000000 */
[----:B------:R-:W-:-:S00]  /*42f0*/  NOP ;  /* 0x0000000000007918 */ /* 0x000fc00000000000 */
.L_x_15:


//--------------------- .nv.shared.matmul_kernel_tma_persistent_profile --------------------------
	.section	.nv.shared.matmul_kernel_tma_persistent_profile,"aw",@nobits
	.sectionflags	@""
	.align	16
	.zero		1024


//--------------------- .nv.constant0.matmul_kernel_tma_persistent_profile --------------------------
	.section	.nv.constant0.matmul_kernel_tma_persistent_profile,"a",@progbits
	.sectionflags	@""
	.align	4
.nv.constant0.matmul_kernel_tma_persistent_profile:
	.zero		984
